// auto-generated by cutlass_sweep.gemm — config: {"arch": "sm_100", "cluster_m": 2, "cluster_n": 1, "dtype": "e5m2", "stages": 5, "tile_k": 128, "tile_m": 64, "tile_n": 128}
#include "cutlass/cutlass.h"
#include "cutlass/gemm/collective/collective_builder.hpp"
#include "cutlass/gemm/device/gemm_universal_adapter.h"
#include "cutlass/gemm/kernel/gemm_universal.hpp"
#include "cutlass/epilogue/collective/collective_builder.hpp"

using ElemA = cutlass::float_e5m2_t;
using ElemB = cutlass::float_e5m2_t;
using ElemCD = cutlass::float_e5m2_t;
using Acc  = float;
using TileShape    = cute::Shape<cute::_64, cute::_128, cute::_128>;
using ClusterShape = cute::Shape<cute::_2, cute::_1, cute::_1>;

using CollectiveEpilogue = typename cutlass::epilogue::collective::CollectiveBuilder<
    cutlass::arch::Sm100, cutlass::arch::OpClassTensorOp,
    TileShape, ClusterShape,
    cutlass::epilogue::collective::EpilogueTileAuto,
    Acc, Acc,
    ElemCD, cutlass::layout::RowMajor, 128 / cutlass::sizeof_bits<ElemCD>::value,
    ElemCD, cutlass::layout::RowMajor, 128 / cutlass::sizeof_bits<ElemCD>::value,
    cutlass::epilogue::collective::EpilogueScheduleAuto
  >::CollectiveOp;

using CollectiveMainloop = typename cutlass::gemm::collective::CollectiveBuilder<
    cutlass::arch::Sm100, cutlass::arch::OpClassTensorOp,
    ElemA, cutlass::layout::RowMajor, 128 / cutlass::sizeof_bits<ElemA>::value,
    ElemB, cutlass::layout::ColumnMajor, 128 / cutlass::sizeof_bits<ElemB>::value,
    Acc,
    TileShape, ClusterShape,
    cutlass::gemm::collective::StageCount<5>,
    cutlass::gemm::collective::KernelScheduleAuto
  >::CollectiveOp;

using GemmKernel = cutlass::gemm::kernel::GemmUniversal<
    cute::Shape<int,int,int,int>,
    CollectiveMainloop,
    CollectiveEpilogue
>;
using Gemm = cutlass::gemm::device::GemmUniversalAdapter<GemmKernel>;

// Force the device kernel symbol into the cubin without needing a host main.
auto* _anchor = &cutlass::device_kernel<GemmKernel>;


// ===== COMPILED SASS (sm_100a) =====

	.target	sm_100a

	.elftype	@"ET_EXEC"


//--------------------- .note.nv.tkinfo           --------------------------
	.section	.note.nv.tkinfo,"",@"SHT_NOTE"
	.sectionflags	@"SHF_NOTE_NV_TKINFO"
	.tkinfo
        /*0018*/ 	.word	0x00000002
        /*0030*/ 	.string	""
        /*0030*/ 	.string	"ptxas"
        /*0030*/ 	.string	"Cuda compilation tools, release 13.0, V13.0.88"
        /*0030*/ 	.string	"Build cuda_13.0.r13.0/compiler.36424714_0"
        /*0030*/ 	.string	"-arch sm_100a -m 64 "



//--------------------- .note.nv.cuinfo           --------------------------
	.section	.note.nv.cuinfo,"",@"SHT_NOTE"
	.sectionflags	@"SHF_NOTE_NV_CUINFO"
        /*0018*/ 	.short	0x0002
        /*001a*/ 	.short	0x0064
        /*001c*/ 	.short	0x0082
	.zero		2


//--------------------- .nv.info                  --------------------------
	.section	.nv.info,"",@"SHT_CUDA_INFO"
	.align	4


	//----- nvinfo : EIATTR_REGCOUNT
	.align		4
        /*0000*/ 	.byte	0x04, 0x2f
        /*0002*/ 	.short	(.L_19 - .L_18)
	.align		4
.L_18:
        /*0004*/ 	.word	index@(_ZN7cutlass13device_kernelINS_4gemm6kernel13GemmUniversalIN4cute5tupleIJiiiiEEENS1_10collective13CollectiveMmaINS1_35MainloopSm100TmaUmmaWarpSpecializedILi5ELi2ELi4ENS5_IJNS4_1CILi2EEENSA_ILi1EEESC_EEEEENS5_IJNSA_ILi64EEENSA_ILi128EEESG_EEENS_12float_e5m2_tENS5_IJlSC_lEEESI_SJ_NS4_8TiledMMAINS4_8MMA_AtomIJNS4_10MMA_TraitsINS4_19SM100_MMA_F8F6F4_SSEJSI_SI_fSF_SG_NS4_17integral_constantINS4_4UMMA5MajorELSQ_0EEESR_NSO_INSP_7ScaleInELSS_0EEEST_EEEEEENS4_6LayoutINS5_IJSC_SC_SC_EEENS5_IJNSA_ILi0EEESY_SY_EEEEENS5_IJNS4_10UnderscoreES11_S11_EEEEENS4_13SM90_TMA_LOADENS4_14ComposedLayoutINS4_7SwizzleILi3ELi4ELi3EEENS4_18smem_ptr_flag_bitsILi8EEENSW_INS5_IJNSA_ILi8EEESG_EEENS5_IJSG_SC_EEEEEEEvNS4_8identityENS4_23SM90_TMA_LOAD_MULTICASTES1E_vS1F_EENS_8epilogue10collective18CollectiveEpilogueINS1I_23Sm100TmaWarpSpecializedILi2ELi2ELi32ELb0ELb0EEEJSH_NS5_IJNSW_ISF_SC_EES1N_EEESI_SJ_SI_SJ_NS1I_6fusion15FusionCallbacksIS1M_NS1P_17LinearCombinationISI_fSI_fLNS_15FloatRoundStyleE2EEESH_S1O_JEEENS4_5SM1004TMEM4LOAD26SM100_TMEM_LOAD_16dp32b32xES14_NS15_INS16_ILi2ELi4ELi3EEES19_NSW_INS5_IJS1A_SF_EEENS5_IJSF_SC_EEEEEEENS4_39AutoVectorizingCopyWithAssumedAlignmentILi128EEENS4_14SM90_TMA_STOREES23_S25_S25_EEEvvEEEEvNT_6ParamsE)
        /*0008*/ 	.word	0x00000072


	//----- nvinfo : EIATTR_FRAME_SIZE
	.align		4
.L_19:
        /*000c*/ 	.byte	0x04, 0x11
        /*000e*/ 	.short	(.L_21 - .L_20)
	.align		4
.L_20:
        /*0010*/ 	.word	index@($__internal_2_$__cuda_sm10x_tcgen05_guardrail_trap_unallocated_columns_being_dealloced)
        /*0014*/ 	.word	0x00000000


	//----- nvinfo : EIATTR_FRAME_SIZE
	.align		4
.L_21:
        /*0018*/ 	.byte	0x04, 0x11
        /*001a*/ 	.short	(.L_23 - .L_22)
	.align		4
.L_22:
        /*001c*/ 	.word	index@($__internal_1_$__cuda_sm10x_tcgen05_guardrail_trap_phase_invalid_during_alloc)
        /*0020*/ 	.word	0x00000000


	//----- nvinfo : EIATTR_FRAME_SIZE
	.align		4
.L_23:
        /*0024*/ 	.byte	0x04, 0x11
        /*0026*/ 	.short	(.L_25 - .L_24)
	.align		4
.L_24:
        /*0028*/ 	.word	index@($__internal_0_$__cuda_sm10x_tcgen05_guardrail_trap_col_being_dealloced_not_returned_by_alloc)
        /*002c*/ 	.word	0x00000000


	//----- nvinfo : EIATTR_FRAME_SIZE
	.align		4
.L_25:
        /*0030*/ 	.byte	0x04, 0x11
        /*0032*/ 	.short	(.L_27 - .L_26)
	.align		4
.L_26:
        /*0034*/ 	.word	index@(_ZN7cutlass13device_kernelINS_4gemm6kernel13GemmUniversalIN4cute5tupleIJiiiiEEENS1_10collective13CollectiveMmaINS1_35MainloopSm100TmaUmmaWarpSpecializedILi5ELi2ELi4ENS5_IJNS4_1CILi2EEENSA_ILi1EEESC_EEEEENS5_IJNSA_ILi64EEENSA_ILi128EEESG_EEENS_12float_e5m2_tENS5_IJlSC_lEEESI_SJ_NS4_8TiledMMAINS4_8MMA_AtomIJNS4_10MMA_TraitsINS4_19SM100_MMA_F8F6F4_SSEJSI_SI_fSF_SG_NS4_17integral_constantINS4_4UMMA5MajorELSQ_0EEESR_NSO_INSP_7ScaleInELSS_0EEEST_EEEEEENS4_6LayoutINS5_IJSC_SC_SC_EEENS5_IJNSA_ILi0EEESY_SY_EEEEENS5_IJNS4_10UnderscoreES11_S11_EEEEENS4_13SM90_TMA_LOADENS4_14ComposedLayoutINS4_7SwizzleILi3ELi4ELi3EEENS4_18smem_ptr_flag_bitsILi8EEENSW_INS5_IJNSA_ILi8EEESG_EEENS5_IJSG_SC_EEEEEEEvNS4_8identityENS4_23SM90_TMA_LOAD_MULTICASTES1E_vS1F_EENS_8epilogue10collective18CollectiveEpilogueINS1I_23Sm100TmaWarpSpecializedILi2ELi2ELi32ELb0ELb0EEEJSH_NS5_IJNSW_ISF_SC_EES1N_EEESI_SJ_SI_SJ_NS1I_6fusion15FusionCallbacksIS1M_NS1P_17LinearCombinationISI_fSI_fLNS_15FloatRoundStyleE2EEESH_S1O_JEEENS4_5SM1004TMEM4LOAD26SM100_TMEM_LOAD_16dp32b32xES14_NS15_INS16_ILi2ELi4ELi3EEES19_NSW_INS5_IJS1A_SF_EEENS5_IJSF_SC_EEEEEEENS4_39AutoVectorizingCopyWithAssumedAlignmentILi128EEENS4_14SM90_TMA_STOREES23_S25_S25_EEEvvEEEEvNT_6ParamsE)
        /*0038*/ 	.word	0x00000000


	//----- nvinfo : EIATTR_MIN_STACK_SIZE
	.align		4
.L_27:
        /*003c*/ 	.byte	0x04, 0x12
        /*003e*/ 	.short	(.L_29 - .L_28)
	.align		4
.L_28:
        /*0040*/ 	.word	index@(_ZN7cutlass13device_kernelINS_4gemm6kernel13GemmUniversalIN4cute5tupleIJiiiiEEENS1_10collective13CollectiveMmaINS1_35MainloopSm100TmaUmmaWarpSpecializedILi5ELi2ELi4ENS5_IJNS4_1CILi2EEENSA_ILi1EEESC_EEEEENS5_IJNSA_ILi64EEENSA_ILi128EEESG_EEENS_12float_e5m2_tENS5_IJlSC_lEEESI_SJ_NS4_8TiledMMAINS4_8MMA_AtomIJNS4_10MMA_TraitsINS4_19SM100_MMA_F8F6F4_SSEJSI_SI_fSF_SG_NS4_17integral_constantINS4_4UMMA5MajorELSQ_0EEESR_NSO_INSP_7ScaleInELSS_0EEEST_EEEEEENS4_6LayoutINS5_IJSC_SC_SC_EEENS5_IJNSA_ILi0EEESY_SY_EEEEENS5_IJNS4_10UnderscoreES11_S11_EEEEENS4_13SM90_TMA_LOADENS4_14ComposedLayoutINS4_7SwizzleILi3ELi4ELi3EEENS4_18smem_ptr_flag_bitsILi8EEENSW_INS5_IJNSA_ILi8EEESG_EEENS5_IJSG_SC_EEEEEEEvNS4_8identityENS4_23SM90_TMA_LOAD_MULTICASTES1E_vS1F_EENS_8epilogue10collective18CollectiveEpilogueINS1I_23Sm100TmaWarpSpecializedILi2ELi2ELi32ELb0ELb0EEEJSH_NS5_IJNSW_ISF_SC_EES1N_EEESI_SJ_SI_SJ_NS1I_6fusion15FusionCallbacksIS1M_NS1P_17LinearCombinationISI_fSI_fLNS_15FloatRoundStyleE2EEESH_S1O_JEEENS4_5SM1004TMEM4LOAD26SM100_TMEM_LOAD_16dp32b32xES14_NS15_INS16_ILi2ELi4ELi3EEES19_NSW_INS5_IJS1A_SF_EEENS5_IJSF_SC_EEEEEEENS4_39AutoVectorizingCopyWithAssumedAlignmentILi128EEENS4_14SM90_TMA_STOREES23_S25_S25_EEEvvEEEEvNT_6ParamsE)
        /*0044*/ 	.word	0x00000000
.L_29:


//--------------------- .nv.compat                --------------------------
	.section	.nv.compat,"",@"SHT_CUDA_COMPAT_INFO"
	.align	4
        /*0000*/ 	.byte	0x02, 0x09, 0x01, 0x00, 0x02, 0x02, 0x02, 0x00, 0x02, 0x05, 0x05, 0x00, 0x03, 0x07, 0x01, 0x01
        /*0010*/ 	.byte	0x02, 0x03, 0x01, 0x00, 0x02, 0x06, 0x01, 0x00, 0x04, 0x0b, 0x08, 0x00, 0x09, 0x00, 0x00, 0x00
        /*0020*/ 	.byte	0x00, 0x00, 0x00, 0x00


//--------------------- .nv.info._ZN7cutlass13device_kernelINS_4gemm6kernel13GemmUniversalIN4cute5tupleIJiiiiEEENS1_10collective13CollectiveMmaINS1_35MainloopSm100TmaUmmaWarpSpecializedILi5ELi2ELi4ENS5_IJNS4_1CILi2EEENSA_ILi1EEESC_EEEEENS5_IJNSA_ILi64EEENSA_ILi128EEESG_EEENS_12float_e5m2_tENS5_IJlSC_lEEESI_SJ_NS4_8TiledMMAINS4_8MMA_AtomIJNS4_10MMA_TraitsINS4_19SM100_MMA_F8F6F4_SSEJSI_SI_fSF_SG_NS4_17integral_constantINS4_4UMMA5MajorELSQ_0EEESR_NSO_INSP_7ScaleInELSS_0EEEST_EEEEEENS4_6LayoutINS5_IJSC_SC_SC_EEENS5_IJNSA_ILi0EEESY_SY_EEEEENS5_IJNS4_10UnderscoreES11_S11_EEEEENS4_13SM90_TMA_LOADENS4_14ComposedLayoutINS4_7SwizzleILi3ELi4ELi3EEENS4_18smem_ptr_flag_bitsILi8EEENSW_INS5_IJNSA_ILi8EEESG_EEENS5_IJSG_SC_EEEEEEEvNS4_8identityENS4_23SM90_TMA_LOAD_MULTICASTES1E_vS1F_EENS_8epilogue10collective18CollectiveEpilogueINS1I_23Sm100TmaWarpSpecializedILi2ELi2ELi32ELb0ELb0EEEJSH_NS5_IJNSW_ISF_SC_EES1N_EEESI_SJ_SI_SJ_NS1I_6fusion15FusionCallbacksIS1M_NS1P_17LinearCombinationISI_fSI_fLNS_15FloatRoundStyleE2EEESH_S1O_JEEENS4_5SM1004TMEM4LOAD26SM100_TMEM_LOAD_16dp32b32xES14_NS15_INS16_ILi2ELi4ELi3EEES19_NSW_INS5_IJS1A_SF_EEENS5_IJSF_SC_EEEEEEENS4_39AutoVectorizingCopyWithAssumedAlignmentILi128EEENS4_14SM90_TMA_STOREES23_S25_S25_EEEvvEEEEvNT_6ParamsE --------------------------
	.section	.nv.info._ZN7cutlass13device_kernelINS_4gemm6kernel13GemmUniversalIN4cute5tupleIJiiiiEEENS1_10collective13CollectiveMmaINS1_35MainloopSm100TmaUmmaWarpSpecializedILi5ELi2ELi4ENS5_IJNS4_1CILi2EEENSA_ILi1EEESC_EEEEENS5_IJNSA_ILi64EEENSA_ILi128EEESG_EEENS_12float_e5m2_tENS5_IJlSC_lEEESI_SJ_NS4_8TiledMMAINS4_8MMA_AtomIJNS4_10MMA_TraitsINS4_19SM100_MMA_F8F6F4_SSEJSI_SI_fSF_SG_NS4_17integral_constantINS4_4UMMA5MajorELSQ_0EEESR_NSO_INSP_7ScaleInELSS_0EEEST_EEEEEENS4_6LayoutINS5_IJSC_SC_SC_EEENS5_IJNSA_ILi0EEESY_SY_EEEEENS5_IJNS4_10UnderscoreES11_S11_EEEEENS4_13SM90_TMA_LOADENS4_14ComposedLayoutINS4_7SwizzleILi3ELi4ELi3EEENS4_18smem_ptr_flag_bitsILi8EEENSW_INS5_IJNSA_ILi8EEESG_EEENS5_IJSG_SC_EEEEEEEvNS4_8identityENS4_23SM90_TMA_LOAD_MULTICASTES1E_vS1F_EENS_8epilogue10collective18CollectiveEpilogueINS1I_23Sm100TmaWarpSpecializedILi2ELi2ELi32ELb0ELb0EEEJSH_NS5_IJNSW_ISF_SC_EES1N_EEESI_SJ_SI_SJ_NS1I_6fusion15FusionCallbacksIS1M_NS1P_17LinearCombinationISI_fSI_fLNS_15FloatRoundStyleE2EEESH_S1O_JEEENS4_5SM1004TMEM4LOAD26SM100_TMEM_LOAD_16dp32b32xES14_NS15_INS16_ILi2ELi4ELi3EEES19_NSW_INS5_IJS1A_SF_EEENS5_IJSF_SC_EEEEEEENS4_39AutoVectorizingCopyWithAssumedAlignmentILi128EEENS4_14SM90_TMA_STOREES23_S25_S25_EEEvvEEEEvNT_6ParamsE,"",@"SHT_CUDA_INFO"
	.sectionflags	@""
	.align	4


	//----- nvinfo : EIATTR_CUDA_API_VERSION
	.align		4
        /*0000*/ 	.byte	0x04, 0x37
        /*0002*/ 	.short	(.L_31 - .L_30)
.L_30:
        /*0004*/ 	.word	0x00000082


	//----- nvinfo : EIATTR_KPARAM_INFO
	.align		4
.L_31:
        /*0008*/ 	.byte	0x04, 0x17
        /*000a*/ 	.short	(.L_33 - .L_32)
.L_32:
        /*000c*/ 	.word	0x00000000
        /*0010*/ 	.short	0x0000
        /*0012*/ 	.short	0x0000
        /*0014*/ 	.byte	0x00, 0xf0, 0x01, 0x20


	//----- nvinfo : EIATTR_AT_ENTRY_FRAGMENTS
	.align		4
.L_33:
        /*0018*/ 	.byte	0x04, 0x4f
        /*001a*/ 	.short	(.L_35 - .L_34)


	//   ....[0]....
.L_34:
        /*001c*/ 	.word	0x00000006


	//----- nvinfo : EIATTR_RESERVED_SMEM_USED
	.align		4
.L_35:
        /*0020*/ 	.byte	0x01, 0x41
	.zero		2


	//----- nvinfo : EIATTR_SPARSE_MMA_MASK
	.align		4
        /*0024*/ 	.byte	0x03, 0x50
        /*0026*/ 	.short	0x0000


	//----- nvinfo : EIATTR_TCGEN05_1CTA_USED
	.align		4
        /*0028*/ 	.byte	0x01, 0x51
	.zero		2


	//----- nvinfo : EIATTR_MAXREG_COUNT
	.align		4
        /*002c*/ 	.byte	0x03, 0x1b
        /*002e*/ 	.short	0x00ff


	//----- nvinfo : EIATTR_NUM_BARRIERS
	.align		4
        /*0030*/ 	.byte	0x02, 0x4c
        /*0032*/ 	.byte	0x07
	.zero		1


	//----- nvinfo : EIATTR_EXTERNS
	.align		4
        /*0034*/ 	.byte	0x04, 0x0f
        /*0036*/ 	.short	(.L_37 - .L_36)


	//   ....[0]....
	.align		4
.L_36:
        /*0038*/ 	.word	index@(__assertfail)


	//----- nvinfo : EIATTR_MERCURY_ISA_VERSION
	.align		4
.L_37:
        /*003c*/ 	.byte	0x03, 0x5f
        /*003e*/ 	.short	0x0101


	//----- nvinfo : EIATTR_INT_WARP_WIDE_INSTR_OFFSETS
	.align		4
        /*0040*/ 	.byte	0x04, 0x31
        /*0042*/ 	.short	(.L_39 - .L_38)


	//   ....[0]....
.L_38:
        /*0044*/ 	.word	0x00003d00


	//   ....[1]....
        /*0048*/ 	.word	0x00003d20


	//   ....[2]....
        /*004c*/ 	.word	0x00003d50


	//   ....[3]....
        /*0050*/ 	.word	0x00004920


	//   ....[4]....
        /*0054*/ 	.word	0x00004990


	//   ....[5]....
        /*0058*/ 	.word	0x00004a80


	//   ....[6]....
        /*005c*/ 	.word	0x00004b30


	//----- nvinfo : EIATTR_COOP_GROUP_MASK_REGIDS
	.align		4
.L_39:
        /*0060*/ 	.byte	0x04, 0x29
        /*0062*/ 	.short	(.L_41 - .L_40)


	//   ....[0]....
.L_40:
        /*0064*/ 	.word	0xffffffff


	//   ....[1]....
        /*0068*/ 	.word	0xffffffff


	//   ....[2]....
        /*006c*/ 	.word	0xffffffff


	//   ....[3]....
        /*0070*/ 	.word	0xffffffff


	//   ....[4]....
        /*0074*/ 	.word	0xffffffff


	//   ....[5]....
        /*0078*/ 	.word	0xffffffff


	//   ....[6]....
        /*007c*/ 	.word	0xffffffff


	//   ....[7]....
        /*0080*/ 	.word	0xffffffff


	//   ....[8]....
        /*0084*/ 	.word	0xffffffff


	//   ....[9]....
        /*0088*/ 	.word	0xffffffff


	//   ....[10]....
        /*008c*/ 	.word	0xffffffff


	//   ....[11]....
        /*0090*/ 	.word	0xffffffff


	//   ....[12]....
        /*0094*/ 	.word	0xffffffff


	//   ....[13]....
        /*0098*/ 	.word	0xffffffff


	//----- nvinfo : EIATTR_COOP_GROUP_INSTR_OFFSETS
	.align		4
.L_41:
        /*009c*/ 	.byte	0x04, 0x28
        /*009e*/ 	.short	(.L_43 - .L_42)


	//   ....[0]....
.L_42:
        /*00a0*/ 	.word	0x00000080


	//   ....[1]....
        /*00a4*/ 	.word	0x000004f0


	//   ....[2]....
        /*00a8*/ 	.word	0x000006b0


	//   ....[3]....
        /*00ac*/ 	.word	0x00000810


	//   ....[4]....
        /*00b0*/ 	.word	0x00000910


	//   ....[5]....
        /*00b4*/ 	.word	0x00000a80


	//   ....[6]....
        /*00b8*/ 	.word	0x00000c20


	//   ....[7]....
        /*00bc*/ 	.word	0x00000dd0


	//   ....[8]....
        /*00c0*/ 	.word	0x00001f90


	//   ....[9]....
        /*00c4*/ 	.word	0x00002ef0


	//   ....[10]....
        /*00c8*/ 	.word	0x00003100


	//   ....[11]....
        /*00cc*/ 	.word	0x00003130


	//   ....[12]....
        /*00d0*/ 	.word	0x00003be0


	//   ....[13]....
        /*00d4*/ 	.word	0x00003e10


	//----- nvinfo : EIATTR_VRC_CTA_INIT_COUNT
	.align		4
.L_43:
        /*00d8*/ 	.byte	0x02, 0x4a
        /*00da*/ 	.byte	0x80
	.zero		1


	//----- nvinfo : EIATTR_SYSCALL_OFFSETS
	.align		4
        /*00dc*/ 	.byte	0x04, 0x46
        /*00de*/ 	.short	(.L_45 - .L_44)


	//   ....[0]....
.L_44:
        /*00e0*/ 	.word	0x00005740


	//   ....[1]....
        /*00e4*/ 	.word	0x00005880


	//   ....[2]....
        /*00e8*/ 	.word	0x000060b0


	//   ....[3]....
        /*00ec*/ 	.word	0x00006e40


	//----- nvinfo : EIATTR_MBARRIER_INSTR_OFFSETS
	.align		4
.L_45:
        /*00f0*/ 	.byte	0x04, 0x39
        /*00f2*/ 	.short	(.L_47 - .L_46)


	//   ....[0]....
.L_46:
        /*00f4*/ 	.word	0x00000600
        /*00f8*/ 	.word	0x000000ff
        /*00fc*/ 	.word	0x00000000
        /*0100*/ 	.short	0x0100
        /*0102*/ 	.byte	0x04
	.zero		1


	//   ....[1]....
        /*0104*/ 	.word	0x00000610
        /*0108*/ 	.word	0x000000ff
        /*010c*/ 	.word	0x00000028
        /*0110*/ 	.short	0x0100
        /*0112*/ 	.byte	0x04
	.zero		1


	//   ....[2]....
        /*0114*/ 	.word	0x00000620
        /*0118*/ 	.word	0x000000ff
        /*011c*/ 	.word	0x00000008
        /*0120*/ 	.short	0x0100
        /*0122*/ 	.byte	0x04
	.zero		1


	//   ....[3]....
        /*0124*/ 	.word	0x00000630
        /*0128*/ 	.word	0x000000ff
        /*012c*/ 	.word	0x00000030
        /*0130*/ 	.short	0x0100
        /*0132*/ 	.byte	0x04
	.zero		1


	//   ....[4]....
        /*0134*/ 	.word	0x00000640
        /*0138*/ 	.word	0x000000ff
        /*013c*/ 	.word	0x00000010
        /*0140*/ 	.short	0x0100
        /*0142*/ 	.byte	0x04
	.zero		1


	//   ....[5]....
        /*0144*/ 	.word	0x00000650
        /*0148*/ 	.word	0x000000ff
        /*014c*/ 	.word	0x00000038
        /*0150*/ 	.short	0x0100
        /*0152*/ 	.byte	0x04
	.zero		1


	//   ....[6]....
        /*0154*/ 	.word	0x00000660
        /*0158*/ 	.word	0x000000ff
        /*015c*/ 	.word	0x00000018
        /*0160*/ 	.short	0x0100
        /*0162*/ 	.byte	0x04
	.zero		1


	//   ....[7]....
        /*0164*/ 	.word	0x00000670
        /*0168*/ 	.word	0x000000ff
        /*016c*/ 	.word	0x00000040
        /*0170*/ 	.short	0x0100
        /*0172*/ 	.byte	0x04
	.zero		1


	//   ....[8]....
        /*0174*/ 	.word	0x00000680
        /*0178*/ 	.word	0x000000ff
        /*017c*/ 	.word	0x00000020
        /*0180*/ 	.short	0x0100
        /*0182*/ 	.byte	0x04
	.zero		1


	//   ....[9]....
        /*0184*/ 	.word	0x00000690
        /*0188*/ 	.word	0x000000ff
        /*018c*/ 	.word	0x00000048
        /*0190*/ 	.short	0x0100
        /*0192*/ 	.byte	0x04
	.zero		1


	//   ....[10]....
        /*0194*/ 	.word	0x000007c0
        /*0198*/ 	.word	0x000000ff
        /*019c*/ 	.word	0x00000050
        /*01a0*/ 	.short	0x0100
        /*01a2*/ 	.byte	0x04
	.zero		1


	//   ....[11]....
        /*01a4*/ 	.word	0x000007d0
        /*01a8*/ 	.word	0x000000ff
        /*01ac*/ 	.word	0x00000060
        /*01b0*/ 	.short	0x0100
        /*01b2*/ 	.byte	0x04
	.zero		1


	//   ....[12]....
        /*01b4*/ 	.word	0x000007e0
        /*01b8*/ 	.word	0x000000ff
        /*01bc*/ 	.word	0x00000058
        /*01c0*/ 	.short	0x0100
        /*01c2*/ 	.byte	0x04
	.zero		1


	//   ....[13]....
        /*01c4*/ 	.word	0x000007f0
        /*01c8*/ 	.word	0x000000ff
        /*01cc*/ 	.word	0x00000068
        /*01d0*/ 	.short	0x0100
        /*01d2*/ 	.byte	0x04
	.zero		1


	//   ....[14]....
        /*01d4*/ 	.word	0x000008e0
        /*01d8*/ 	.word	0x000000ff
        /*01dc*/ 	.word	0x00000070
        /*01e0*/ 	.short	0x0100
        /*01e2*/ 	.byte	0x06
	.zero		1


	//   ....[15]....
        /*01e4*/ 	.word	0x000008f0
        /*01e8*/ 	.word	0x000000ff
        /*01ec*/ 	.word	0x00000078
        /*01f0*/ 	.short	0x0100
        /*01f2*/ 	.byte	0x06
	.zero		1


	//   ....[16]....
        /*01f4*/ 	.word	0x00000a30
        /*01f8*/ 	.word	0x000000ff
        /*01fc*/ 	.word	0x00000080
        /*0200*/ 	.short	0x0100
        /*0202*/ 	.byte	0x06
	.zero		1


	//   ....[17]....
        /*0204*/ 	.word	0x00000a40
        /*0208*/ 	.word	0x000000ff
        /*020c*/ 	.word	0x00000090
        /*0210*/ 	.short	0x0100
        /*0212*/ 	.byte	0x06
	.zero		1


	//   ....[18]....
        /*0214*/ 	.word	0x00000a50
        /*0218*/ 	.word	0x000000ff
        /*021c*/ 	.word	0x00000088
        /*0220*/ 	.short	0x0100
        /*0222*/ 	.byte	0x06
	.zero		1


	//   ....[19]....
        /*0224*/ 	.word	0x00000a60
        /*0228*/ 	.word	0x000000ff
        /*022c*/ 	.word	0x00000098
        /*0230*/ 	.short	0x0100
        /*0232*/ 	.byte	0x06
	.zero		1


	//   ....[20]....
        /*0234*/ 	.word	0x00000b90
        /*0238*/ 	.word	0x000000ff
        /*023c*/ 	.word	0x000000a0
        /*0240*/ 	.short	0x0100
        /*0242*/ 	.byte	0x04
	.zero		1


	//   ....[21]....
        /*0244*/ 	.word	0x00000ba0
        /*0248*/ 	.word	0x000000ff
        /*024c*/ 	.word	0x000000c0
        /*0250*/ 	.short	0x0100
        /*0252*/ 	.byte	0x04
	.zero		1


	//   ....[22]....
        /*0254*/ 	.word	0x00000bb0
        /*0258*/ 	.word	0x000000ff
        /*025c*/ 	.word	0x000000a8
        /*0260*/ 	.short	0x0100
        /*0262*/ 	.byte	0x04
	.zero		1


	//   ....[23]....
        /*0264*/ 	.word	0x00000bc0
        /*0268*/ 	.word	0x000000ff
        /*026c*/ 	.word	0x000000c8
        /*0270*/ 	.short	0x0100
        /*0272*/ 	.byte	0x04
	.zero		1


	//   ....[24]....
        /*0274*/ 	.word	0x00000bd0
        /*0278*/ 	.word	0x000000ff
        /*027c*/ 	.word	0x000000b0
        /*0280*/ 	.short	0x0100
        /*0282*/ 	.byte	0x04
	.zero		1


	//   ....[25]....
        /*0284*/ 	.word	0x00000be0
        /*0288*/ 	.word	0x000000ff
        /*028c*/ 	.word	0x000000d0
        /*0290*/ 	.short	0x0100
        /*0292*/ 	.byte	0x04
	.zero		1


	//   ....[26]....
        /*0294*/ 	.word	0x00000bf0
        /*0298*/ 	.word	0x000000ff
        /*029c*/ 	.word	0x000000b8
        /*02a0*/ 	.short	0x0100
        /*02a2*/ 	.byte	0x04
	.zero		1


	//   ....[27]....
        /*02a4*/ 	.word	0x00000c00
        /*02a8*/ 	.word	0x000000ff
        /*02ac*/ 	.word	0x000000d8
        /*02b0*/ 	.short	0x0100
        /*02b2*/ 	.byte	0x04
	.zero		1


	//   ....[28]....
        /*02b4*/ 	.word	0x00000cf0
        /*02b8*/ 	.word	0x000000ff
        /*02bc*/ 	.word	0x000000e0
        /*02c0*/ 	.short	0x0100
        /*02c2*/ 	.byte	0x04
	.zero		1


	//   ....[29]....
        /*02c4*/ 	.word	0x00000d00
        /*02c8*/ 	.word	0x000000ff
        /*02cc*/ 	.word	0x000000f0
        /*02d0*/ 	.short	0x0100
        /*02d2*/ 	.byte	0x04
	.zero		1


	//   ....[30]....
        /*02d4*/ 	.word	0x00000d10
        /*02d8*/ 	.word	0x000000ff
        /*02dc*/ 	.word	0x000000e8
        /*02e0*/ 	.short	0x0100
        /*02e2*/ 	.byte	0x04
	.zero		1


	//   ....[31]....
        /*02e4*/ 	.word	0x00000d20
        /*02e8*/ 	.word	0x000000ff
        /*02ec*/ 	.word	0x000000f8
        /*02f0*/ 	.short	0x0100
        /*02f2*/ 	.byte	0x04
	.zero		1


	//   ....[32]....
        /*02f4*/ 	.word	0x00001840
        /*02f8*/ 	.word	0x00000000
        /*02fc*/ 	.word	0x000000f0
        /*0300*/ 	.short	0x010a
        /*0302*/ 	.byte	0xff
	.zero		1


	//   ....[33]....
        /*0304*/ 	.word	0x00001860
        /*0308*/ 	.word	0x00000000
        /*030c*/ 	.word	0x000000e0
        /*0310*/ 	.short	0x0101
        /*0312*/ 	.byte	0xff
	.zero		1


	//   ....[34]....
        /*0314*/ 	.word	0x00001920
        /*0318*/ 	.word	0x000000ff
        /*031c*/ 	.word	0x00000028
        /*0320*/ 	.short	0x010a
        /*0322*/ 	.byte	0x04
	.zero		1


	//   ....[35]....
        /*0324*/ 	.word	0x000019a0
        /*0328*/ 	.word	0x000000ff
        /*032c*/ 	.word	0x00000028
        /*0330*/ 	.short	0x010a
        /*0332*/ 	.byte	0x21
	.zero		1


	//   ....[36]....
        /*0334*/ 	.word	0x00001b30
        /*0338*/ 	.word	0x000000ff
        /*033c*/ 	.word	0x00000028
        /*0340*/ 	.short	0x010a
        /*0342*/ 	.byte	0x08
	.zero		1


	//   ....[37]....
        /*0344*/ 	.word	0x00001c50
        /*0348*/ 	.word	0x000000ff
        /*034c*/ 	.word	0x00000078
        /*0350*/ 	.short	0x0101
        /*0352*/ 	.byte	0x07
	.zero		1


	//   ....[38]....
        /*0354*/ 	.word	0x00001c70
        /*0358*/ 	.word	0x000000ff
        /*035c*/ 	.word	0x00000028
        /*0360*/ 	.short	0x010a
        /*0362*/ 	.byte	0x04
	.zero		1


	//   ....[39]....
        /*0364*/ 	.word	0x00001cf0
        /*0368*/ 	.word	0x000000ff
        /*036c*/ 	.word	0x00000028
        /*0370*/ 	.short	0x010a
        /*0372*/ 	.byte	0x09
	.zero		1


	//   ....[40]....
        /*0374*/ 	.word	0x00001e90
        /*0378*/ 	.word	0x000000ff
        /*037c*/ 	.word	0x00000028
        /*0380*/ 	.short	0x010a
        /*0382*/ 	.byte	0x06
	.zero		1


	//   ....[41]....
        /*0384*/ 	.word	0x00001fc0
        /*0388*/ 	.word	0x00000003
        /*038c*/ 	.word	0x00000080
        /*0390*/ 	.short	0x010a
        /*0392*/ 	.byte	0xff
	.zero		1


	//   ....[42]....
        /*0394*/ 	.word	0x00002110
        /*0398*/ 	.word	0x00000000
        /*039c*/ 	.word	0x00000000
        /*03a0*/ 	.short	0x0101
        /*03a2*/ 	.byte	0xff
	.zero		1


	//   ....[43]....
        /*03a4*/ 	.word	0x000026b0
        /*03a8*/ 	.word	0x000000ff
        /*03ac*/ 	.word	0x00000000
        /*03b0*/ 	.short	0x010a
        /*03b2*/ 	.byte	0x04
	.zero		1


	//   ....[44]....
        /*03b4*/ 	.word	0x00002740
        /*03b8*/ 	.word	0x000000ff
        /*03bc*/ 	.word	0x00000000
        /*03c0*/ 	.short	0x010a
        /*03c2*/ 	.byte	0x05
	.zero		1


	//   ....[45]....
        /*03c4*/ 	.word	0x000027d0
        /*03c8*/ 	.word	0x000000ff
        /*03cc*/ 	.word	0x00000000
        /*03d0*/ 	.short	0x010a
        /*03d2*/ 	.byte	0x05
	.zero		1


	//   ....[46]....
        /*03d4*/ 	.word	0x00002860
        /*03d8*/ 	.word	0x000000ff
        /*03dc*/ 	.word	0x00000000
        /*03e0*/ 	.short	0x010a
        /*03e2*/ 	.byte	0x05
	.zero		1


	//   ....[47]....
        /*03e4*/ 	.word	0x00002900
        /*03e8*/ 	.word	0x00000000
        /*03ec*/ 	.word	0x00000000
        /*03f0*/ 	.short	0x010a
        /*03f2*/ 	.byte	0xff
	.zero		1


	//   ....[48]....
        /*03f4*/ 	.word	0x00002a40
        /*03f8*/ 	.word	0x00000002
        /*03fc*/ 	.word	0x000000e0
        /*0400*/ 	.short	0x010a
        /*0402*/ 	.byte	0xff
	.zero		1


	//   ....[49]....
        /*0404*/ 	.word	0x00002aa0
        /*0408*/ 	.word	0x00000004
        /*040c*/ 	.word	0x00000000
        /*0410*/ 	.short	0x0101
        /*0412*/ 	.byte	0xff
	.zero		1


	//   ....[50]....
        /*0414*/ 	.word	0x00002ac0
        /*0418*/ 	.word	0x000000ff
        /*041c*/ 	.word	0x00000090
        /*0420*/ 	.short	0x010a
        /*0422*/ 	.byte	0x04
	.zero		1


	//   ....[51]....
        /*0424*/ 	.word	0x00002be0
        /*0428*/ 	.word	0x00000002
        /*042c*/ 	.word	0x00000080
        /*0430*/ 	.short	0x010a
        /*0432*/ 	.byte	0xff
	.zero		1


	//   ....[52]....
        /*0434*/ 	.word	0x00002cf0
        /*0438*/ 	.word	0x00000002
        /*043c*/ 	.word	0x00000000
        /*0440*/ 	.short	0x0101
        /*0442*/ 	.byte	0xff
	.zero		1


	//   ....[53]....
        /*0444*/ 	.word	0x00002d80
        /*0448*/ 	.word	0x000000ff
        /*044c*/ 	.word	0x00000090
        /*0450*/ 	.short	0x0106
        /*0452*/ 	.byte	0x04
	.zero		1


	//   ....[54]....
        /*0454*/ 	.word	0x00002da0
        /*0458*/ 	.word	0x000000ff
        /*045c*/ 	.word	0x00000090
        /*0460*/ 	.short	0x010a
        /*0462*/ 	.byte	0x04
	.zero		1


	//   ....[55]....
        /*0464*/ 	.word	0x00002e30
        /*0468*/ 	.word	0x000000ff
        /*046c*/ 	.word	0x00000090
        /*0470*/ 	.short	0x0106
        /*0472*/ 	.byte	0x07
	.zero		1


	//   ....[56]....
        /*0474*/ 	.word	0x00002e70
        /*0478*/ 	.word	0x00000000
        /*047c*/ 	.word	0x00000090
        /*0480*/ 	.short	0x010a
        /*0482*/ 	.byte	0xff
	.zero		1


	//   ....[57]....
        /*0484*/ 	.word	0x000033d0
        /*0488*/ 	.word	0x00000000
        /*048c*/ 	.word	0x00000080
        /*0490*/ 	.short	0x010a
        /*0492*/ 	.byte	0xff
	.zero		1


	//   ....[58]....
        /*0494*/ 	.word	0x000034d0
        /*0498*/ 	.word	0x00000003
        /*049c*/ 	.word	0x00000000
        /*04a0*/ 	.short	0x0101
        /*04a2*/ 	.byte	0xff
	.zero		1


	//   ....[59]....
        /*04a4*/ 	.word	0x000034e0
        /*04a8*/ 	.word	0x000000ff
        /*04ac*/ 	.word	0x00000000
        /*04b0*/ 	.short	0x010a
        /*04b2*/ 	.byte	0x04
	.zero		1


	//   ....[60]....
        /*04b4*/ 	.word	0x00003560
        /*04b8*/ 	.word	0x000000ff
        /*04bc*/ 	.word	0x000000c0
        /*04c0*/ 	.short	0x010a
        /*04c2*/ 	.byte	0x1f
	.zero		1


	//   ....[61]....
        /*04c4*/ 	.word	0x00003640
        /*04c8*/ 	.word	0x000000ff
        /*04cc*/ 	.word	0x00000000
        /*04d0*/ 	.short	0x010a
        /*04d2*/ 	.byte	0x05
	.zero		1


	//   ....[62]....
        /*04d4*/ 	.word	0x00003780
        /*04d8*/ 	.word	0x000000ff
        /*04dc*/ 	.word	0x00000000
        /*04e0*/ 	.short	0x010a
        /*04e2*/ 	.byte	0x04
	.zero		1


	//   ....[63]....
        /*04e4*/ 	.word	0x00003a10
        /*04e8*/ 	.word	0x000000ff
        /*04ec*/ 	.word	0x00000000
        /*04f0*/ 	.short	0x010a
        /*04f2*/ 	.byte	0x04
	.zero		1


	//   ....[64]....
        /*04f4*/ 	.word	0x00003aa0
        /*04f8*/ 	.word	0x000000ff
        /*04fc*/ 	.word	0x00000000
        /*0500*/ 	.short	0x010a
        /*0502*/ 	.byte	0x05
	.zero		1


	//   ....[65]....
        /*0504*/ 	.word	0x00003b30
        /*0508*/ 	.word	0x000000ff
        /*050c*/ 	.word	0x00000000
        /*0510*/ 	.short	0x010a
        /*0512*/ 	.byte	0x05
	.zero		1


	//   ....[66]....
        /*0514*/ 	.word	0x00003bc0
        /*0518*/ 	.word	0x000000ff
        /*051c*/ 	.word	0x00000000
        /*0520*/ 	.short	0x010a
        /*0522*/ 	.byte	0x04
	.zero		1


	//   ....[67]....
        /*0524*/ 	.word	0x000040e0
        /*0528*/ 	.word	0x00000008
        /*052c*/ 	.word	0x00000080
        /*0530*/ 	.short	0x010a
        /*0532*/ 	.byte	0xff
	.zero		1


	//   ....[68]....
        /*0534*/ 	.word	0x00004250
        /*0538*/ 	.word	0x00000000
        /*053c*/ 	.word	0x00000000
        /*0540*/ 	.short	0x0101
        /*0542*/ 	.byte	0xff
	.zero		1


	//   ....[69]....
        /*0544*/ 	.word	0x00004730
        /*0548*/ 	.word	0x000000ff
        /*054c*/ 	.word	0x00000078
        /*0550*/ 	.short	0x010a
        /*0552*/ 	.byte	0x15
	.zero		1


	//   ....[70]....
        /*0554*/ 	.word	0x000048c0
        /*0558*/ 	.word	0x000000ff
        /*055c*/ 	.word	0x00000060
        /*0560*/ 	.short	0x010a
        /*0562*/ 	.byte	0x15
	.zero		1


	//   ....[71]....
        /*0564*/ 	.word	0x00004a30
        /*0568*/ 	.word	0x000000ff
        /*056c*/ 	.word	0x00000050
        /*0570*/ 	.short	0x010b
        /*0572*/ 	.byte	0x15
	.zero		1


	//   ....[72]....
        /*0574*/ 	.word	0x00004a40
        /*0578*/ 	.word	0x000000ff
        /*057c*/ 	.word	0x00000000
        /*0580*/ 	.short	0x0101
        /*0582*/ 	.byte	0x27
	.zero		1


	//   ....[73]....
        /*0584*/ 	.word	0x00004a50
        /*0588*/ 	.word	0x000000ff
        /*058c*/ 	.word	0x00000068
        /*0590*/ 	.short	0x010a
        /*0592*/ 	.byte	0x15
	.zero		1


	//   ....[74]....
        /*0594*/ 	.word	0x00004c30
        /*0598*/ 	.word	0x000000ff
        /*059c*/ 	.word	0x00000058
        /*05a0*/ 	.short	0x010b
        /*05a2*/ 	.byte	0x15
	.zero		1


	//   ....[75]....
        /*05a4*/ 	.word	0x00004c40
        /*05a8*/ 	.word	0x000000ff
        /*05ac*/ 	.word	0x00000000
        /*05b0*/ 	.short	0x0101
        /*05b2*/ 	.byte	0x26
	.zero		1


	//   ....[76]....
        /*05b4*/ 	.word	0x00004c70
        /*05b8*/ 	.word	0x000000ff
        /*05bc*/ 	.word	0x00000060
        /*05c0*/ 	.short	0x010a
        /*05c2*/ 	.byte	0x15
	.zero		1


	//   ....[77]....
        /*05c4*/ 	.word	0x00004cb0
        /*05c8*/ 	.word	0x00000000
        /*05cc*/ 	.word	0x00000068
        /*05d0*/ 	.short	0x010a
        /*05d2*/ 	.byte	0xff
	.zero		1


	//   ....[78]....
        /*05d4*/ 	.word	0x00004fe0
        /*05d8*/ 	.word	0x00000003
        /*05dc*/ 	.word	0x00000080
        /*05e0*/ 	.short	0x010a
        /*05e2*/ 	.byte	0xff
	.zero		1


	//   ....[79]....
        /*05e4*/ 	.word	0x00005160
        /*05e8*/ 	.word	0x00000000
        /*05ec*/ 	.word	0x00000000
        /*05f0*/ 	.short	0x0101
        /*05f2*/ 	.byte	0xff
	.zero		1


	//   ....[80]....
        /*05f4*/ 	.word	0x00005ca0
        /*05f8*/ 	.word	0x00000002
        /*05fc*/ 	.word	0x00000050
        /*0600*/ 	.short	0x010a
        /*0602*/ 	.byte	0xff
	.zero		1


	//   ....[81]....
        /*0604*/ 	.word	0x00005d10
        /*0608*/ 	.word	0x00000064
        /*060c*/ 	.word	0x000000a0
        /*0610*/ 	.short	0x010a
        /*0612*/ 	.byte	0xff
	.zero		1


	//   ....[82]....
        /*0614*/ 	.word	0x00005e00
        /*0618*/ 	.word	0x00000002
        /*061c*/ 	.word	0x00000050
        /*0620*/ 	.short	0x010a
        /*0622*/ 	.byte	0xff
	.zero		1


	//   ....[83]....
        /*0624*/ 	.word	0x00005f10
        /*0628*/ 	.word	0x00000000
        /*062c*/ 	.word	0x00000000
        /*0630*/ 	.short	0x0101
        /*0632*/ 	.byte	0xff
	.zero		1


	//   ....[84]....
        /*0634*/ 	.word	0x00005f90
        /*0638*/ 	.word	0x00000064
        /*063c*/ 	.word	0x000000a0
        /*0640*/ 	.short	0x010a
        /*0642*/ 	.byte	0xff
	.zero		1


	//   ....[85]....
        /*0644*/ 	.word	0x00006ae0
        /*0648*/ 	.word	0x0000006d
        /*064c*/ 	.word	0x00000050
        /*0650*/ 	.short	0x010a
        /*0652*/ 	.byte	0xff
	.zero		1


	//   ....[86]....
        /*0654*/ 	.word	0x00006bb0
        /*0658*/ 	.word	0x0000006d
        /*065c*/ 	.word	0x00000050
        /*0660*/ 	.short	0x010a
        /*0662*/ 	.byte	0xff
	.zero		1


	//   ....[87]....
        /*0664*/ 	.word	0x00006cc0
        /*0668*/ 	.word	0x00000000
        /*066c*/ 	.word	0x00000000
        /*0670*/ 	.short	0x0101
        /*0672*/ 	.byte	0xff
	.zero		1


	//   ....[88]....
        /*0674*/ 	.word	0x00007150
        /*0678*/ 	.word	0x000000ff
        /*067c*/ 	.word	0x00000000
        /*0680*/ 	.short	0x0101
        /*0682*/ 	.byte	0x04
	.zero		1


	//   ....[89]....
        /*0684*/ 	.word	0x00007960
        /*0688*/ 	.word	0x00000000
        /*068c*/ 	.word	0x000000f0
        /*0690*/ 	.short	0x010a
        /*0692*/ 	.byte	0xff
	.zero		1


	//   ....[90]....
        /*0694*/ 	.word	0x000079c0
        /*0698*/ 	.word	0x00000000
        /*069c*/ 	.word	0x00000028
        /*06a0*/ 	.short	0x010a
        /*06a2*/ 	.byte	0xff
	.zero		1


	//   ....[91]....
        /*06a4*/ 	.word	0x00007a20
        /*06a8*/ 	.word	0x00000000
        /*06ac*/ 	.word	0x00000028
        /*06b0*/ 	.short	0x010a
        /*06b2*/ 	.byte	0xff
	.zero		1


	//   ....[92]....
        /*06b4*/ 	.word	0x00007a70
        /*06b8*/ 	.word	0x00000003
        /*06bc*/ 	.word	0x00000080
        /*06c0*/ 	.short	0x010a
        /*06c2*/ 	.byte	0xff
	.zero		1


	//   ....[93]....
        /*06c4*/ 	.word	0x00007ad0
        /*06c8*/ 	.word	0x00000000
        /*06cc*/ 	.word	0x00000000
        /*06d0*/ 	.short	0x010a
        /*06d2*/ 	.byte	0xff
	.zero		1


	//   ....[94]....
        /*06d4*/ 	.word	0x00007b30
        /*06d8*/ 	.word	0x00000000
        /*06dc*/ 	.word	0x00000000
        /*06e0*/ 	.short	0x010a
        /*06e2*/ 	.byte	0xff
	.zero		1


	//   ....[95]....
        /*06e4*/ 	.word	0x00007b90
        /*06e8*/ 	.word	0x00000000
        /*06ec*/ 	.word	0x00000000
        /*06f0*/ 	.short	0x010a
        /*06f2*/ 	.byte	0xff
	.zero		1


	//   ....[96]....
        /*06f4*/ 	.word	0x00007bf0
        /*06f8*/ 	.word	0x00000000
        /*06fc*/ 	.word	0x00000000
        /*0700*/ 	.short	0x010a
        /*0702*/ 	.byte	0xff
	.zero		1


	//   ....[97]....
        /*0704*/ 	.word	0x00007c40
        /*0708*/ 	.word	0x00000002
        /*070c*/ 	.word	0x000000e0
        /*0710*/ 	.short	0x010a
        /*0712*/ 	.byte	0xff
	.zero		1


	//   ....[98]....
        /*0714*/ 	.word	0x00007ca0
        /*0718*/ 	.word	0x00000002
        /*071c*/ 	.word	0x00000090
        /*0720*/ 	.short	0x010a
        /*0722*/ 	.byte	0xff
	.zero		1


	//   ....[99]....
        /*0724*/ 	.word	0x00007cf0
        /*0728*/ 	.word	0x00000002
        /*072c*/ 	.word	0x00000080
        /*0730*/ 	.short	0x010a
        /*0732*/ 	.byte	0xff
	.zero		1


	//   ....[100]....
        /*0734*/ 	.word	0x00007d50
        /*0738*/ 	.word	0x00000000
        /*073c*/ 	.word	0x00000090
        /*0740*/ 	.short	0x010a
        /*0742*/ 	.byte	0xff
	.zero		1


	//   ....[101]....
        /*0744*/ 	.word	0x00007da0
        /*0748*/ 	.word	0x00000000
        /*074c*/ 	.word	0x00000080
        /*0750*/ 	.short	0x010a
        /*0752*/ 	.byte	0xff
	.zero		1


	//   ....[102]....
        /*0754*/ 	.word	0x00007e00
        /*0758*/ 	.word	0x00000003
        /*075c*/ 	.word	0x000000c0
        /*0760*/ 	.short	0x010a
        /*0762*/ 	.byte	0xff
	.zero		1


	//   ....[103]....
        /*0764*/ 	.word	0x00007e60
        /*0768*/ 	.word	0x00000000
        /*076c*/ 	.word	0x00000000
        /*0770*/ 	.short	0x010a
        /*0772*/ 	.byte	0xff
	.zero		1


	//   ....[104]....
        /*0774*/ 	.word	0x00007ec0
        /*0778*/ 	.word	0x00000000
        /*077c*/ 	.word	0x00000000
        /*0780*/ 	.short	0x010a
        /*0782*/ 	.byte	0xff
	.zero		1


	//   ....[105]....
        /*0784*/ 	.word	0x00007f20
        /*0788*/ 	.word	0x00000000
        /*078c*/ 	.word	0x00000000
        /*0790*/ 	.short	0x010a
        /*0792*/ 	.byte	0xff
	.zero		1


	//   ....[106]....
        /*0794*/ 	.word	0x00007f80
        /*0798*/ 	.word	0x00000000
        /*079c*/ 	.word	0x00000000
        /*07a0*/ 	.short	0x010a
        /*07a2*/ 	.byte	0xff
	.zero		1


	//   ....[107]....
        /*07a4*/ 	.word	0x00007fe0
        /*07a8*/ 	.word	0x00000000
        /*07ac*/ 	.word	0x00000000
        /*07b0*/ 	.short	0x010a
        /*07b2*/ 	.byte	0xff
	.zero		1


	//   ....[108]....
        /*07b4*/ 	.word	0x00008030
        /*07b8*/ 	.word	0x00000008
        /*07bc*/ 	.word	0x00000080
        /*07c0*/ 	.short	0x010a
        /*07c2*/ 	.byte	0xff
	.zero		1


	//   ....[109]....
        /*07c4*/ 	.word	0x00008090
        /*07c8*/ 	.word	0x00000000
        /*07cc*/ 	.word	0x00000078
        /*07d0*/ 	.short	0x010a
        /*07d2*/ 	.byte	0xff
	.zero		1


	//   ....[110]....
        /*07d4*/ 	.word	0x000080f0
        /*07d8*/ 	.word	0x00000005
        /*07dc*/ 	.word	0x00000060
        /*07e0*/ 	.short	0x010a
        /*07e2*/ 	.byte	0xff
	.zero		1


	//   ....[111]....
        /*07e4*/ 	.word	0x00008150
        /*07e8*/ 	.word	0x00000005
        /*07ec*/ 	.word	0x00000068
        /*07f0*/ 	.short	0x010a
        /*07f2*/ 	.byte	0xff
	.zero		1


	//   ....[112]....
        /*07f4*/ 	.word	0x000081b0
        /*07f8*/ 	.word	0x00000000
        /*07fc*/ 	.word	0x00000060
        /*0800*/ 	.short	0x010a
        /*0802*/ 	.byte	0xff
	.zero		1


	//   ....[113]....
        /*0804*/ 	.word	0x00008200
        /*0808*/ 	.word	0x00000003
        /*080c*/ 	.word	0x00000080
        /*0810*/ 	.short	0x010a
        /*0812*/ 	.byte	0xff
	.zero		1


	//   ....[114]....
        /*0814*/ 	.word	0x00008250
        /*0818*/ 	.word	0x00000002
        /*081c*/ 	.word	0x00000050
        /*0820*/ 	.short	0x010a
        /*0822*/ 	.byte	0xff
	.zero		1


	//   ....[115]....
        /*0824*/ 	.word	0x000082a0
        /*0828*/ 	.word	0x00000064
        /*082c*/ 	.word	0x000000a0
        /*0830*/ 	.short	0x010a
        /*0832*/ 	.byte	0xff
	.zero		1


	//   ....[116]....
        /*0834*/ 	.word	0x000082f0
        /*0838*/ 	.word	0x0000006d
        /*083c*/ 	.word	0x00000050
        /*0840*/ 	.short	0x010a
        /*0842*/ 	.byte	0xff
	.zero		1


	//----- nvinfo : EIATTR_NUM_MBARRIERS
	.align		4
.L_47:
        /*0844*/ 	.byte	0x03, 0x38
        /*0846*/ 	.short	0x0020


	//----- nvinfo : EIATTR_EXIT_INSTR_OFFSETS
	.align		4
        /*0848*/ 	.byte	0x04, 0x1c
        /*084a*/ 	.short	(.L_49 - .L_48)


	//   ....[0]....
.L_48:
        /*084c*/ 	.word	0x00002930


	//   ....[1]....
        /*0850*/ 	.word	0x00002e40


	//   ....[2]....
        /*0854*/ 	.word	0x00002ea0


	//   ....[3]....
        /*0858*/ 	.word	0x00003e20


	//   ....[4]....
        /*085c*/ 	.word	0x00004ce0


	//   ....[5]....
        /*0860*/ 	.word	0x00004d20


	//   ....[6]....
        /*0864*/ 	.word	0x00007950


	//----- nvinfo : EIATTR_MAX_THREADS
	.align		4
.L_49:
        /*0868*/ 	.byte	0x04, 0x05
        /*086a*/ 	.short	(.L_51 - .L_50)
.L_50:
        /*086c*/ 	.word	0x00000100
        /*0870*/ 	.word	0x00000001
        /*0874*/ 	.word	0x00000001


	//----- nvinfo : EIATTR_CRS_STACK_SIZE
	.align		4
.L_51:
        /*0878*/ 	.byte	0x04, 0x1e
        /*087a*/ 	.short	(.L_53 - .L_52)
.L_52:
        /*087c*/ 	.word	0x00000000


	//----- nvinfo : EIATTR_CBANK_PARAM_SIZE
	.align		4
.L_53:
        /*0880*/ 	.byte	0x03, 0x19
        /*0882*/ 	.short	0x0800


	//----- nvinfo : EIATTR_PARAM_CBANK
	.align		4
        /*0884*/ 	.byte	0x04, 0x0a
        /*0886*/ 	.short	(.L_55 - .L_54)
	.align		4
.L_54:
        /*0888*/ 	.word	index@(.nv.constant0._ZN7cutlass13device_kernelINS_4gemm6kernel13GemmUniversalIN4cute5tupleIJiiiiEEENS1_10collective13CollectiveMmaINS1_35MainloopSm100TmaUmmaWarpSpecializedILi5ELi2ELi4ENS5_IJNS4_1CILi2EEENSA_ILi1EEESC_EEEEENS5_IJNSA_ILi64EEENSA_ILi128EEESG_EEENS_12float_e5m2_tENS5_IJlSC_lEEESI_SJ_NS4_8TiledMMAINS4_8MMA_AtomIJNS4_10MMA_TraitsINS4_19SM100_MMA_F8F6F4_SSEJSI_SI_fSF_SG_NS4_17integral_constantINS4_4UMMA5MajorELSQ_0EEESR_NSO_INSP_7ScaleInELSS_0EEEST_EEEEEENS4_6LayoutINS5_IJSC_SC_SC_EEENS5_IJNSA_ILi0EEESY_SY_EEEEENS5_IJNS4_10UnderscoreES11_S11_EEEEENS4_13SM90_TMA_LOADENS4_14ComposedLayoutINS4_7SwizzleILi3ELi4ELi3EEENS4_18smem_ptr_flag_bitsILi8EEENSW_INS5_IJNSA_ILi8EEESG_EEENS5_IJSG_SC_EEEEEEEvNS4_8identityENS4_23SM90_TMA_LOAD_MULTICASTES1E_vS1F_EENS_8epilogue10collective18CollectiveEpilogueINS1I_23Sm100TmaWarpSpecializedILi2ELi2ELi32ELb0ELb0EEEJSH_NS5_IJNSW_ISF_SC_EES1N_EEESI_SJ_SI_SJ_NS1I_6fusion15FusionCallbacksIS1M_NS1P_17LinearCombinationISI_fSI_fLNS_15FloatRoundStyleE2EEESH_S1O_JEEENS4_5SM1004TMEM4LOAD26SM100_TMEM_LOAD_16dp32b32xES14_NS15_INS16_ILi2ELi4ELi3EEES19_NSW_INS5_IJS1A_SF_EEENS5_IJSF_SC_EEEEEEENS4_39AutoVectorizingCopyWithAssumedAlignmentILi128EEENS4_14SM90_TMA_STOREES23_S25_S25_EEEvvEEEEvNT_6ParamsE)
        /*088c*/ 	.short	0x0380
        /*088e*/ 	.short	0x0800


	//----- nvinfo : EIATTR_SW_WAR
	.align		4
.L_55:
        /*0890*/ 	.byte	0x04, 0x36
        /*0892*/ 	.short	(.L_57 - .L_56)
.L_56:
        /*0894*/ 	.word	0x00000008
.L_57:


//--------------------- .nv.callgraph             --------------------------
	.section	.nv.callgraph,"",@"SHT_CUDA_CALLGRAPH"
	.align	4
	.sectionentsize	8
	.align		4
        /*0000*/ 	.word	0x00000000
	.align		4
        /*0004*/ 	.word	0xffffffff
	.align		4
        /*0008*/ 	.word	index@(_ZN7cutlass13device_kernelINS_4gemm6kernel13GemmUniversalIN4cute5tupleIJiiiiEEENS1_10collective13CollectiveMmaINS1_35MainloopSm100TmaUmmaWarpSpecializedILi5ELi2ELi4ENS5_IJNS4_1CILi2EEENSA_ILi1EEESC_EEEEENS5_IJNSA_ILi64EEENSA_ILi128EEESG_EEENS_12float_e5m2_tENS5_IJlSC_lEEESI_SJ_NS4_8TiledMMAINS4_8MMA_AtomIJNS4_10MMA_TraitsINS4_19SM100_MMA_F8F6F4_SSEJSI_SI_fSF_SG_NS4_17integral_constantINS4_4UMMA5MajorELSQ_0EEESR_NSO_INSP_7ScaleInELSS_0EEEST_EEEEEENS4_6LayoutINS5_IJSC_SC_SC_EEENS5_IJNSA_ILi0EEESY_SY_EEEEENS5_IJNS4_10UnderscoreES11_S11_EEEEENS4_13SM90_TMA_LOADENS4_14ComposedLayoutINS4_7SwizzleILi3ELi4ELi3EEENS4_18smem_ptr_flag_bitsILi8EEENSW_INS5_IJNSA_ILi8EEESG_EEENS5_IJSG_SC_EEEEEEEvNS4_8identityENS4_23SM90_TMA_LOAD_MULTICASTES1E_vS1F_EENS_8epilogue10collective18CollectiveEpilogueINS1I_23Sm100TmaWarpSpecializedILi2ELi2ELi32ELb0ELb0EEEJSH_NS5_IJNSW_ISF_SC_EES1N_EEESI_SJ_SI_SJ_NS1I_6fusion15FusionCallbacksIS1M_NS1P_17LinearCombinationISI_fSI_fLNS_15FloatRoundStyleE2EEESH_S1O_JEEENS4_5SM1004TMEM4LOAD26SM100_TMEM_LOAD_16dp32b32xES14_NS15_INS16_ILi2ELi4ELi3EEES19_NSW_INS5_IJS1A_SF_EEENS5_IJSF_SC_EEEEEEENS4_39AutoVectorizingCopyWithAssumedAlignmentILi128EEENS4_14SM90_TMA_STOREES23_S25_S25_EEEvvEEEEvNT_6ParamsE)
	.align		4
        /*000c*/ 	.word	index@(__assertfail)
	.align		4
        /*0010*/ 	.word	0x00000000
	.align		4
        /*0014*/ 	.word	0xfffffffe
	.align		4
        /*0018*/ 	.word	0x00000000
	.align		4
        /*001c*/ 	.word	0xfffffffd
	.align		4
        /*0020*/ 	.word	0x00000000
	.align		4
        /*0024*/ 	.word	0xfffffffc


//--------------------- .nv.constant4             --------------------------
	.section	.nv.constant4,"a",@progbits
	.align	8
	.align		8
.nv.constant4:
        /*0000*/ 	.dword	__assertfail
	.align		8
        /*0008*/ 	.dword	__unnamed_1
	.align		8
        /*0010*/ 	.dword	__unnamed_2
	.align		8
        /*0018*/ 	.dword	_ZN40_INTERNAL_17e468cb_4_k_cu_09c0ab65_104494cuda3std3__45__cpo5beginE
	.align		8
        /*0020*/ 	.dword	_ZN40_INTERNAL_17e468cb_4_k_cu_09c0ab65_104494cuda3std3__45__cpo3endE
	.align		8
        /*0028*/ 	.dword	_ZN40_INTERNAL_17e468cb_4_k_cu_09c0ab65_104494cuda3std3__45__cpo6cbeginE
	.align		8
        /*0030*/ 	.dword	_ZN40_INTERNAL_17e468cb_4_k_cu_09c0ab65_104494cuda3std3__45__cpo4cendE
	.align		8
        /*0038*/ 	.dword	_ZN40_INTERNAL_17e468cb_4_k_cu_09c0ab65_104494cuda3std3__442_GLOBAL__N__17e468cb_4_k_cu_09c0ab65_104496ignoreE
	.align		8
        /*0040*/ 	.dword	_ZN40_INTERNAL_17e468cb_4_k_cu_09c0ab65_104494cuda3std3__419piecewise_constructE
	.align		8
        /*0048*/ 	.dword	_ZN40_INTERNAL_17e468cb_4_k_cu_09c0ab65_104494cuda3std3__48in_placeE
	.align		8
        /*0050*/ 	.dword	_ZN40_INTERNAL_17e468cb_4_k_cu_09c0ab65_104494cuda3std6ranges3__45__cpo4swapE
	.align		8
        /*0058*/ 	.dword	_ZN40_INTERNAL_17e468cb_4_k_cu_09c0ab65_104494cuda3std6ranges3__45__cpo9iter_moveE
	.align		8
        /*0060*/ 	.dword	_ZN40_INTERNAL_17e468cb_4_k_cu_09c0ab65_104494cute7productE
	.align		8
        /*0068*/ 	.dword	_ZN40_INTERNAL_17e468cb_4_k_cu_09c0ab65_104494cute1_E
	.align		8
        /*0070*/ 	.dword	$str$25
	.align		8
        /*0078*/ 	.dword	$str$26
	.align		8
        /*0080*/ 	.dword	$str$27
	.align		8
        /*0088*/ 	.dword	$str$28


//--------------------- .text._ZN7cutlass13device_kernelINS_4gemm6kernel13GemmUniversalIN4cute5tupleIJiiiiEEENS1_10collective13CollectiveMmaINS1_35MainloopSm100TmaUmmaWarpSpecializedILi5ELi2ELi4ENS5_IJNS4_1CILi2EEENSA_ILi1EEESC_EEEEENS5_IJNSA_ILi64EEENSA_ILi128EEESG_EEENS_12float_e5m2_tENS5_IJlSC_lEEESI_SJ_NS4_8TiledMMAINS4_8MMA_AtomIJNS4_10MMA_TraitsINS4_19SM100_MMA_F8F6F4_SSEJSI_SI_fSF_SG_NS4_17integral_constantINS4_4UMMA5MajorELSQ_0EEESR_NSO_INSP_7ScaleInELSS_0EEEST_EEEEEENS4_6LayoutINS5_IJSC_SC_SC_EEENS5_IJNSA_ILi0EEESY_SY_EEEEENS5_IJNS4_10UnderscoreES11_S11_EEEEENS4_13SM90_TMA_LOADENS4_14ComposedLayoutINS4_7SwizzleILi3ELi4ELi3EEENS4_18smem_ptr_flag_bitsILi8EEENSW_INS5_IJNSA_ILi8EEESG_EEENS5_IJSG_SC_EEEEEEEvNS4_8identityENS4_23SM90_TMA_LOAD_MULTICASTES1E_vS1F_EENS_8epilogue10collective18CollectiveEpilogueINS1I_23Sm100TmaWarpSpecializedILi2ELi2ELi32ELb0ELb0EEEJSH_NS5_IJNSW_ISF_SC_EES1N_EEESI_SJ_SI_SJ_NS1I_6fusion15FusionCallbacksIS1M_NS1P_17LinearCombinationISI_fSI_fLNS_15FloatRoundStyleE2EEESH_S1O_JEEENS4_5SM1004TMEM4LOAD26SM100_TMEM_LOAD_16dp32b32xES14_NS15_INS16_ILi2ELi4ELi3EEES19_NSW_INS5_IJS1A_SF_EEENS5_IJSF_SC_EEEEEEENS4_39AutoVectorizingCopyWithAssumedAlignmentILi128EEENS4_14SM90_TMA_STOREES23_S25_S25_EEEvvEEEEvNT_6ParamsE --------------------------
	.section	.text._ZN7cutlass13device_kernelINS_4gemm6kernel13GemmUniversalIN4cute5tupleIJiiiiEEENS1_10collective13CollectiveMmaINS1_35MainloopSm100TmaUmmaWarpSpecializedILi5ELi2ELi4ENS5_IJNS4_1CILi2EEENSA_ILi1EEESC_EEEEENS5_IJNSA_ILi64EEENSA_ILi128EEESG_EEENS_12float_e5m2_tENS5_IJlSC_lEEESI_SJ_NS4_8TiledMMAINS4_8MMA_AtomIJNS4_10MMA_TraitsINS4_19SM100_MMA_F8F6F4_SSEJSI_SI_fSF_SG_NS4_17integral_constantINS4_4UMMA5MajorELSQ_0EEESR_NSO_INSP_7ScaleInELSS_0EEEST_EEEEEENS4_6LayoutINS5_IJSC_SC_SC_EEENS5_IJNSA_ILi0EEESY_SY_EEEEENS5_IJNS4_10UnderscoreES11_S11_EEEEENS4_13SM90_TMA_LOADENS4_14ComposedLayoutINS4_7SwizzleILi3ELi4ELi3EEENS4_18smem_ptr_flag_bitsILi8EEENSW_INS5_IJNSA_ILi8EEESG_EEENS5_IJSG_SC_EEEEEEEvNS4_8identityENS4_23SM90_TMA_LOAD_MULTICASTES1E_vS1F_EENS_8epilogue10collective18CollectiveEpilogueINS1I_23Sm100TmaWarpSpecializedILi2ELi2ELi32ELb0ELb0EEEJSH_NS5_IJNSW_ISF_SC_EES1N_EEESI_SJ_SI_SJ_NS1I_6fusion15FusionCallbacksIS1M_NS1P_17LinearCombinationISI_fSI_fLNS_15FloatRoundStyleE2EEESH_S1O_JEEENS4_5SM1004TMEM4LOAD26SM100_TMEM_LOAD_16dp32b32xES14_NS15_INS16_ILi2ELi4ELi3EEES19_NSW_INS5_IJS1A_SF_EEENS5_IJSF_SC_EEEEEEENS4_39AutoVectorizingCopyWithAssumedAlignmentILi128EEENS4_14SM90_TMA_STOREES23_S25_S25_EEEvvEEEEvNT_6ParamsE,"ax",@progbits
	.align	128
.text._ZN7cutlass13device_kernelINS_4gemm6kernel13GemmUniversalIN4cute5tupleIJiiiiEEENS1_10collective13CollectiveMmaINS1_35MainloopSm100TmaUmmaWarpSpecializedILi5ELi2ELi4ENS5_IJNS4_1CILi2EEENSA_ILi1EEESC_EEEEENS5_IJNSA_ILi64EEENSA_ILi128EEESG_EEENS_12float_e5m2_tENS5_IJlSC_lEEESI_SJ_NS4_8TiledMMAINS4_8MMA_AtomIJNS4_10MMA_TraitsINS4_19SM100_MMA_F8F6F4_SSEJSI_SI_fSF_SG_NS4_17integral_constantINS4_4UMMA5MajorELSQ_0EEESR_NSO_INSP_7ScaleInELSS_0EEEST_EEEEEENS4_6LayoutINS5_IJSC_SC_SC_EEENS5_IJNSA_ILi0EEESY_SY_EEEEENS5_IJNS4_10UnderscoreES11_S11_EEEEENS4_13SM90_TMA_LOADENS4_14ComposedLayoutINS4_7SwizzleILi3ELi4ELi3EEENS4_18smem_ptr_flag_bitsILi8EEENSW_INS5_IJNSA_ILi8EEESG_EEENS5_IJSG_SC_EEEEEEEvNS4_8identityENS4_23SM90_TMA_LOAD_MULTICASTES1E_vS1F_EENS_8epilogue10collective18CollectiveEpilogueINS1I_23Sm100TmaWarpSpecializedILi2ELi2ELi32ELb0ELb0EEEJSH_NS5_IJNSW_ISF_SC_EES1N_EEESI_SJ_SI_SJ_NS1I_6fusion15FusionCallbacksIS1M_NS1P_17LinearCombinationISI_fSI_fLNS_15FloatRoundStyleE2EEESH_S1O_JEEENS4_5SM1004TMEM4LOAD26SM100_TMEM_LOAD_16dp32b32xES14_NS15_INS16_ILi2ELi4ELi3EEES19_NSW_INS5_IJS1A_SF_EEENS5_IJSF_SC_EEEEEEENS4_39AutoVectorizingCopyWithAssumedAlignmentILi128EEENS4_14SM90_TMA_STOREES23_S25_S25_EEEvvEEEEvNT_6ParamsE:
        .type           _ZN7cutlass13device_kernelINS_4gemm6kernel13GemmUniversalIN4cute5tupleIJiiiiEEENS1_10collective13CollectiveMmaINS1_35MainloopSm100TmaUmmaWarpSpecializedILi5ELi2ELi4ENS5_IJNS4_1CILi2EEENSA_ILi1EEESC_EEEEENS5_IJNSA_ILi64EEENSA_ILi128EEESG_EEENS_12float_e5m2_tENS5_IJlSC_lEEESI_SJ_NS4_8TiledMMAINS4_8MMA_AtomIJNS4_10MMA_TraitsINS4_19SM100_MMA_F8F6F4_SSEJSI_SI_fSF_SG_NS4_17integral_constantINS4_4UMMA5MajorELSQ_0EEESR_NSO_INSP_7ScaleInELSS_0EEEST_EEEEEENS4_6LayoutINS5_IJSC_SC_SC_EEENS5_IJNSA_ILi0EEESY_SY_EEEEENS5_IJNS4_10UnderscoreES11_S11_EEEEENS4_13SM90_TMA_LOADENS4_14ComposedLayoutINS4_7SwizzleILi3ELi4ELi3EEENS4_18smem_ptr_flag_bitsILi8EEENSW_INS5_IJNSA_ILi8EEESG_EEENS5_IJSG_SC_EEEEEEEvNS4_8identityENS4_23SM90_TMA_LOAD_MULTICASTES1E_vS1F_EENS_8epilogue10collective18CollectiveEpilogueINS1I_23Sm100TmaWarpSpecializedILi2ELi2ELi32ELb0ELb0EEEJSH_NS5_IJNSW_ISF_SC_EES1N_EEESI_SJ_SI_SJ_NS1I_6fusion15FusionCallbacksIS1M_NS1P_17LinearCombinationISI_fSI_fLNS_15FloatRoundStyleE2EEESH_S1O_JEEENS4_5SM1004TMEM4LOAD26SM100_TMEM_LOAD_16dp32b32xES14_NS15_INS16_ILi2ELi4ELi3EEES19_NSW_INS5_IJS1A_SF_EEENS5_IJSF_SC_EEEEEEENS4_39AutoVectorizingCopyWithAssumedAlignmentILi128EEENS4_14SM90_TMA_STOREES23_S25_S25_EEEvvEEEEvNT_6ParamsE,@function
        .size           _ZN7cutlass13device_kernelINS_4gemm6kernel13GemmUniversalIN4cute5tupleIJiiiiEEENS1_10collective13CollectiveMmaINS1_35MainloopSm100TmaUmmaWarpSpecializedILi5ELi2ELi4ENS5_IJNS4_1CILi2EEENSA_ILi1EEESC_EEEEENS5_IJNSA_ILi64EEENSA_ILi128EEESG_EEENS_12float_e5m2_tENS5_IJlSC_lEEESI_SJ_NS4_8TiledMMAINS4_8MMA_AtomIJNS4_10MMA_TraitsINS4_19SM100_MMA_F8F6F4_SSEJSI_SI_fSF_SG_NS4_17integral_constantINS4_4UMMA5MajorELSQ_0EEESR_NSO_INSP_7ScaleInELSS_0EEEST_EEEEEENS4_6LayoutINS5_IJSC_SC_SC_EEENS5_IJNSA_ILi0EEESY_SY_EEEEENS5_IJNS4_10UnderscoreES11_S11_EEEEENS4_13SM90_TMA_LOADENS4_14ComposedLayoutINS4_7SwizzleILi3ELi4ELi3EEENS4_18smem_ptr_flag_bitsILi8EEENSW_INS5_IJNSA_ILi8EEESG_EEENS5_IJSG_SC_EEEEEEEvNS4_8identityENS4_23SM90_TMA_LOAD_MULTICASTES1E_vS1F_EENS_8epilogue10collective18CollectiveEpilogueINS1I_23Sm100TmaWarpSpecializedILi2ELi2ELi32ELb0ELb0EEEJSH_NS5_IJNSW_ISF_SC_EES1N_EEESI_SJ_SI_SJ_NS1I_6fusion15FusionCallbacksIS1M_NS1P_17LinearCombinationISI_fSI_fLNS_15FloatRoundStyleE2EEESH_S1O_JEEENS4_5SM1004TMEM4LOAD26SM100_TMEM_LOAD_16dp32b32xES14_NS15_INS16_ILi2ELi4ELi3EEES19_NSW_INS5_IJS1A_SF_EEENS5_IJSF_SC_EEEEEEENS4_39AutoVectorizingCopyWithAssumedAlignmentILi128EEENS4_14SM90_TMA_STOREES23_S25_S25_EEEvvEEEEvNT_6ParamsE,(.L_x_152 - _ZN7cutlass13device_kernelINS_4gemm6kernel13GemmUniversalIN4cute5tupleIJiiiiEEENS1_10collective13CollectiveMmaINS1_35MainloopSm100TmaUmmaWarpSpecializedILi5ELi2ELi4ENS5_IJNS4_1CILi2EEENSA_ILi1EEESC_EEEEENS5_IJNSA_ILi64EEENSA_ILi128EEESG_EEENS_12float_e5m2_tENS5_IJlSC_lEEESI_SJ_NS4_8TiledMMAINS4_8MMA_AtomIJNS4_10MMA_TraitsINS4_19SM100_MMA_F8F6F4_SSEJSI_SI_fSF_SG_NS4_17integral_constantINS4_4UMMA5MajorELSQ_0EEESR_NSO_INSP_7ScaleInELSS_0EEEST_EEEEEENS4_6LayoutINS5_IJSC_SC_SC_EEENS5_IJNSA_ILi0EEESY_SY_EEEEENS5_IJNS4_10UnderscoreES11_S11_EEEEENS4_13SM90_TMA_LOADENS4_14ComposedLayoutINS4_7SwizzleILi3ELi4ELi3EEENS4_18smem_ptr_flag_bitsILi8EEENSW_INS5_IJNSA_ILi8EEESG_EEENS5_IJSG_SC_EEEEEEEvNS4_8identityENS4_23SM90_TMA_LOAD_MULTICASTES1E_vS1F_EENS_8epilogue10collective18CollectiveEpilogueINS1I_23Sm100TmaWarpSpecializedILi2ELi2ELi32ELb0ELb0EEEJSH_NS5_IJNSW_ISF_SC_EES1N_EEESI_SJ_SI_SJ_NS1I_6fusion15FusionCallbacksIS1M_NS1P_17LinearCombinationISI_fSI_fLNS_15FloatRoundStyleE2EEESH_S1O_JEEENS4_5SM1004TMEM4LOAD26SM100_TMEM_LOAD_16dp32b32xES14_NS15_INS16_ILi2ELi4ELi3EEES19_NSW_INS5_IJS1A_SF_EEENS5_IJSF_SC_EEEEEEENS4_39AutoVectorizingCopyWithAssumedAlignmentILi128EEENS4_14SM90_TMA_STOREES23_S25_S25_EEEvvEEEEvNT_6ParamsE)
        .other          _ZN7cutlass13device_kernelINS_4gemm6kernel13GemmUniversalIN4cute5tupleIJiiiiEEENS1_10collective13CollectiveMmaINS1_35MainloopSm100TmaUmmaWarpSpecializedILi5ELi2ELi4ENS5_IJNS4_1CILi2EEENSA_ILi1EEESC_EEEEENS5_IJNSA_ILi64EEENSA_ILi128EEESG_EEENS_12float_e5m2_tENS5_IJlSC_lEEESI_SJ_NS4_8TiledMMAINS4_8MMA_AtomIJNS4_10MMA_TraitsINS4_19SM100_MMA_F8F6F4_SSEJSI_SI_fSF_SG_NS4_17integral_constantINS4_4UMMA5MajorELSQ_0EEESR_NSO_INSP_7ScaleInELSS_0EEEST_EEEEEENS4_6LayoutINS5_IJSC_SC_SC_EEENS5_IJNSA_ILi0EEESY_SY_EEEEENS5_IJNS4_10UnderscoreES11_S11_EEEEENS4_13SM90_TMA_LOADENS4_14ComposedLayoutINS4_7SwizzleILi3ELi4ELi3EEENS4_18smem_ptr_flag_bitsILi8EEENSW_INS5_IJNSA_ILi8EEESG_EEENS5_IJSG_SC_EEEEEEEvNS4_8identityENS4_23SM90_TMA_LOAD_MULTICASTES1E_vS1F_EENS_8epilogue10collective18CollectiveEpilogueINS1I_23Sm100TmaWarpSpecializedILi2ELi2ELi32ELb0ELb0EEEJSH_NS5_IJNSW_ISF_SC_EES1N_EEESI_SJ_SI_SJ_NS1I_6fusion15FusionCallbacksIS1M_NS1P_17LinearCombinationISI_fSI_fLNS_15FloatRoundStyleE2EEESH_S1O_JEEENS4_5SM1004TMEM4LOAD26SM100_TMEM_LOAD_16dp32b32xES14_NS15_INS16_ILi2ELi4ELi3EEES19_NSW_INS5_IJS1A_SF_EEENS5_IJSF_SC_EEEEEEENS4_39AutoVectorizingCopyWithAssumedAlignmentILi128EEENS4_14SM90_TMA_STOREES23_S25_S25_EEEvvEEEEvNT_6ParamsE,@"STO_CUDA_ENTRY STV_DEFAULT"
_ZN7cutlass13device_kernelINS_4gemm6kernel13GemmUniversalIN4cute5tupleIJiiiiEEENS1_10collective13CollectiveMmaINS1_35MainloopSm100TmaUmmaWarpSpecializedILi5ELi2ELi4ENS5_IJNS4_1CILi2EEENSA_ILi1EEESC_EEEEENS5_IJNSA_ILi64EEENSA_ILi128EEESG_EEENS_12float_e5m2_tENS5_IJlSC_lEEESI_SJ_NS4_8TiledMMAINS4_8MMA_AtomIJNS4_10MMA_TraitsINS4_19SM100_MMA_F8F6F4_SSEJSI_SI_fSF_SG_NS4_17integral_constantINS4_4UMMA5MajorELSQ_0EEESR_NSO_INSP_7ScaleInELSS_0EEEST_EEEEEENS4_6LayoutINS5_IJSC_SC_SC_EEENS5_IJNSA_ILi0EEESY_SY_EEEEENS5_IJNS4_10UnderscoreES11_S11_EEEEENS4_13SM90_TMA_LOADENS4_14ComposedLayoutINS4_7SwizzleILi3ELi4ELi3EEENS4_18smem_ptr_flag_bitsILi8EEENSW_INS5_IJNSA_ILi8EEESG_EEENS5_IJSG_SC_EEEEEEEvNS4_8identityENS4_23SM90_TMA_LOAD_MULTICASTES1E_vS1F_EENS_8epilogue10collective18CollectiveEpilogueINS1I_23Sm100TmaWarpSpecializedILi2ELi2ELi32ELb0ELb0EEEJSH_NS5_IJNSW_ISF_SC_EES1N_EEESI_SJ_SI_SJ_NS1I_6fusion15FusionCallbacksIS1M_NS1P_17LinearCombinationISI_fSI_fLNS_15FloatRoundStyleE2EEESH_S1O_JEEENS4_5SM1004TMEM4LOAD26SM100_TMEM_LOAD_16dp32b32xES14_NS15_INS16_ILi2ELi4ELi3EEES19_NSW_INS5_IJS1A_SF_EEENS5_IJSF_SC_EEEEEEENS4_39AutoVectorizingCopyWithAssumedAlignmentILi128EEENS4_14SM90_TMA_STOREES23_S25_S25_EEEvvEEEEvNT_6ParamsE:
[----:B------:R-:W1:Y:S01]  /*0000*/  LDC R1, c[0x0][0x37c] ;  /* 0x0000df00ff017b82 */ /* 0x000e620000000800 */
[----:B------:R-:W2:Y:S01]  /*0010*/  S2R R93, SR_TID.X ;  /* 0x00000000005d7919 */ /* 0x000ea20000002100 */
[----:B------:R-:W3:Y:S01]  /*0020*/  LDCU.64 UR8, c[0x0][0x890] ;  /* 0x00011200ff0877ac */ /* 0x000ee20008000a00 */
[----:B------:R-:W-:Y:S02]  /*0030*/  PRMT R84, RZ, 0x7610, R84 ;  /* 0x00007610ff547816 */ /* 0x000fe40000000054 */
[----:B------:R-:W-:Y:S01]  /*0040*/  ELECT P3, URZ, PT ;  /* 0x0000000000ff782f */ /* 0x000fe20003860000 */
[----:B---3--:R-:W-:-:S04]  /*0050*/  UISETP.NE.U32.AND UP0, UPT, UR8, URZ, UPT ;  /* 0x000000ff0800728c */ /* 0x008fc8000bf05070 */
[----:B------:R-:W-:Y:S01]  /*0060*/  UISETP.NE.AND.EX UP0, UPT, UR9, URZ, UPT, UP0 ;  /* 0x000000ff0900728c */ /* 0x000fe2000bf05300 */
[----:B--2---:R-:W-:-:S05]  /*0070*/  SHF.R.U32.HI R85, RZ, 0x5, R93 ;  /* 0x00000005ff557819 */ /* 0x004fca000001165d */
[----:B------:R-:W2:Y:S02]  /*0080*/  SHFL.IDX PT, R0, R85, RZ, 0x1f ;  /* 0x00001fff55007589 */ /* 0x000ea400000e0000 */
[----:B--2---:R-:W-:Y:S01]  /*0090*/  R2UR UR18, R0 ;  /* 0x00000000001272ca */ /* 0x004fe200000e0000 */
[----:B-1----:R-:W-:-:S14]  /*00a0*/  BRA.U UP0, `(.L_x_0) ;  /* 0x0000000100307547 */ /* 0x002fdc000b800000 */
[----:B------:R-:W1:Y:S02]  /*00b0*/  LDCU.64 UR4, c[0x0][0x888] ;  /* 0x00011100ff0477ac */ /* 0x000e640008000a00 */
[----:B-1----:R-:W-:-:S04]  /*00c0*/  UISETP.NE.U32.AND UP0, UPT, UR4, URZ, UPT ;  /* 0x000000ff0400728c */ /* 0x002fc8000bf05070 */
[----:B------:R-:W-:-:S09]  /*00d0*/  UISETP.NE.AND.EX UP0, UPT, UR5, URZ, UPT, UP0 ;  /* 0x000000ff0500728c */ /* 0x000fd2000bf05300 */
[----:B------:R-:W-:Y:S05]  /*00e0*/  BRA.U !UP0, `(.L_x_1) ;  /* 0x0000000108147547 */ /* 0x000fea000b800000 */
[----:B------:R-:W1:Y:S01]  /*00f0*/  LDC.64 R2, c[0x0][0x888] ;  /* 0x00022200ff027b82 */ /* 0x000e620000000a00 */
[----:B------:R-:W1:Y:S02]  /*0100*/  LDCU.64 UR4, c[0x0][0x358] ;  /* 0x00006b00ff0477ac */ /* 0x000e640008000a00 */
[----:B-1----:R1:W5:Y:S01]  /*0110*/  LDG.E R41, desc[UR4][R2.64] ;  /* 0x0000000402297981 */ /* 0x002362000c1e1900 */
[----:B------:R-:W-:Y:S01]  /*0120*/  HFMA2 R84, -RZ, RZ, 0, 5.9604644775390625e-08 ;  /* 0x00000001ff547431 */ /* 0x000fe200000001ff */
[----:B------:R-:W-:Y:S05]  /*0130*/  BRA `(.L_x_0) ;  /* 0x00000000000c7947 */ /* 0x000fea0003800000 */
.L_x_1:
[----:B------:R-:W1:Y:S01]  /*0140*/  LDCU UR4, c[0x0][0x880] ;  /* 0x00011000ff0477ac */ /* 0x000e620008000800 */
[----:B------:R-:W-:Y:S01]  /*0150*/  HFMA2 R84, -RZ, RZ, 0, 5.9604644775390625e-08 ;  /* 0x00000001ff547431 */ /* 0x000fe200000001ff */
[----:B-1----:R-:W-:-:S07]  /*0160*/  MOV R41, UR4 ;  /* 0x0000000400297c02 */ /* 0x002fce0008000f00 */
.L_x_0:
[----:B------:R-:W2:Y:S02]  /*0170*/  LDCU.64 UR4, c[0x0][0x8b0] ;  /* 0x00011600ff0477ac */ /* 0x000ea40008000a00 */
[----:B--2---:R-:W-:-:S04]  /*0180*/  UISETP.NE.U32.AND UP0, UPT, UR4, URZ, UPT ;  /* 0x000000ff0400728c */ /* 0x004fc8000bf05070 */
[----:B------:R-:W-:-:S09]  /*0190*/  UISETP.NE.AND.EX UP0, UPT, UR5, URZ, UPT, UP0 ;  /* 0x000000ff0500728c */ /* 0x000fd2000bf05300 */
[----:B------:R-:W-:Y:S05]  /*01a0*/  BRA.U UP0, `(.L_x_2) ;  /* 0x0000000100287547 */ /* 0x000fea000b800000 */
[----:B------:R-:W2:Y:S02]  /*01b0*/  LDCU.64 UR4, c[0x0][0x8a8] ;  /* 0x00011500ff0477ac */ /* 0x000ea40008000a00 */
[----:B--2---:R-:W-:-:S04]  /*01c0*/  UISETP.NE.U32.AND UP0, UPT, UR4, URZ, UPT ;  /* 0x000000ff0400728c */ /* 0x004fc8000bf05070 */
[----:B------:R-:W-:-:S09]  /*01d0*/  UISETP.NE.AND.EX UP0, UPT, UR5, URZ, UPT, UP0 ;  /* 0x000000ff0500728c */ /* 0x000fd2000bf05300 */
[----:B------:R-:W-:Y:S05]  /*01e0*/  BRA.U !UP0, `(.L_x_3) ;  /* 0x0000000108107547 */ /* 0x000fea000b800000 */
[----:B------:R-:W2:Y:S01]  /*01f0*/  LDC.64 R38, c[0x0][0x8a8] ;  /* 0x00022a00ff267b82 */ /* 0x000ea20000000a00 */
[----:B------:R-:W2:Y:S02]  /*0200*/  LDCU.64 UR4, c[0x0][0x358] ;  /* 0x00006b00ff0477ac */ /* 0x000ea40008000a00 */
[----:B--2---:R2:W5:Y:S01]  /*0210*/  LDG.E R38, desc[UR4][R38.64] ;  /* 0x0000000426267981 */ /* 0x004562000c1e1900 */
[----:B------:R-:W-:Y:S05]  /*0220*/  BRA `(.L_x_2) ;  /* 0x0000000000087947 */ /* 0x000fea0003800000 */
.L_x_3:
[----:B------:R-:W2:Y:S02]  /*0230*/  LDCU UR4, c[0x0][0x8a0] ;  /* 0x00011400ff0477ac */ /* 0x000ea40008000800 */
[----:B--2---:R-:W-:Y:S02]  /*0240*/  MOV R38, UR4 ;  /* 0x0000000400267c02 */ /* 0x004fe40008000f00 */
.L_x_2:
[----:B------:R-:W-:Y:S01]  /*0250*/  IMAD.U32 R0, RZ, RZ, UR18 ;  /* 0x00000012ff007e24 */ /* 0x000fe2000f8e00ff */
[----:B------:R-:W-:Y:S04]  /*0260*/  BSSY.RECONVERGENT B0, `(.L_x_4) ;  /* 0x000000c000007945 */ /* 0x000fe80003800200 */
[C---:B------:R-:W-:Y:S02]  /*0270*/  ISETP.NE.OR P1, PT, R0.reuse, 0x1, !P3 ;  /* 0x000000010000780c */ /* 0x040fe40005f25670 */
[----:B------:R-:W-:-:S11]  /*0280*/  ISETP.NE.OR P0, PT, R0, 0x3, !P3 ;  /* 0x000000030000780c */ /* 0x000fd60005f05670 */
[----:B------:R-:W-:Y:S05]  /*0290*/  @P1 BRA `(.L_x_5) ;  /* 0x0000000000201947 */ /* 0x000fea0003800000 */
[----:B------:R-:W3:Y:S02]  /*02a0*/  LDCU.64 UR4, c[0x0][0x348] ;  /* 0x00006900ff0477ac */ /* 0x000ee40008000a00 */
[----:B---3--:R-:W-:Y:S02]  /*02b0*/  UIADD3 UR6, UP1, UPT, UR4, 0x80, URZ ;  /* 0x0000008004067890 */ /* 0x008fe4000ff3e0ff */
[----:B------:R-:W-:Y:S02]  /*02c0*/  UIADD3 UR4, UP0, UPT, UR4, 0x180, URZ ;  /* 0x0000018004047890 */ /* 0x000fe4000ff1e0ff */
[----:B------:R-:W-:Y:S02]  /*02d0*/  UIADD3.X UR7, UPT, UPT, URZ, UR5, URZ, UP1, !UPT ;  /* 0x00000005ff077290 */ /* 0x000fe40008ffe4ff */
[----:B------:R-:W-:-:S07]  /*02e0*/  UIADD3.X UR5, UPT, UPT, URZ, UR5, URZ, UP0, !UPT ;  /* 0x00000005ff057290 */ /* 0x000fce00087fe4ff */
[----:B------:R3:W-:Y:S02]  /*02f0*/  UTMACCTL.PF [UR6] ;  /* 0x00000000060079b9 */ /* 0x0007e40008040000 */
[----:B------:R3:W-:Y:S02]  /*0300*/  UTMACCTL.PF [UR4] ;  /* 0x00000000040079b9 */ /* 0x0007e40008040000 */
[----:B---3--:R-:W-:Y:S01]  /*0310*/  NOP ;  /* 0x0000000000007918 */ /* 0x008fe20000000000 */
.L_x_5:
[----:B------:R-:W-:Y:S05]  /*0320*/  BSYNC.RECONVERGENT B0 ;  /* 0x0000000000007941 */ /* 0x000fea0003800200 */
.L_x_4:
[----:B------:R-:W-:Y:S04]  /*0330*/  BSSY.RECONVERGENT B0, `(.L_x_6) ;  /* 0x000000a000007945 */ /* 0x000fe80003800200 */
        /* <DEDUP_REMOVED lines=9> */
.L_x_7:
[----:B------:R-:W-:Y:S05]  /*03d0*/  BSYNC.RECONVERGENT B0 ;  /* 0x0000000000007941 */ /* 0x000fea0003800200 */
.L_x_6:
[----:B------:R-:W3:Y:S01]  /*03e0*/  LDCU.64 UR4, c[0x0][0x888] ;  /* 0x00011100ff0477ac */ /* 0x000ee20008000a00 */
[----:B------:R-:W-:Y:S02]  /*03f0*/  UISETP.EQ.U32.AND UP2, UPT, UR8, URZ, UPT ;  /* 0x000000ff0800728c */ /* 0x000fe4000bf42070 */
[----:B------:R-:W-:Y:S02]  /*0400*/  UPLOP3.LUT UP3, UPT, UPT, UPT, UPT, 0x80, 0x8 ;  /* 0x000000000008789c */ /* 0x000fe40003f6f070 */
[----:B---3--:R-:W-:-:S04]  /*0410*/  UISETP.NE.U32.AND UP0, UPT, UR4, URZ, UPT ;  /* 0x000000ff0400728c */ /* 0x008fc8000bf05070 */
[----:B------:R-:W-:-:S04]  /*0420*/  UISETP.NE.AND.EX UP1, UPT, UR5, URZ, UPT, UP0 ;  /* 0x000000ff0500728c */ /* 0x000fc8000bf25300 */
[----:B------:R-:W-:-:S04]  /*0430*/  UISETP.EQ.OR.EX UP4, UPT, UR9, URZ, !UP1, UP2 ;  /* 0x000000ff0900728c */ /* 0x000fc8000cf82720 */
[----:B------:R-:W-:-:S06]  /*0440*/  UP2UR UR4, UPR, URZ, 0x10 ;  /* 0x00000010ff047883 */ /* 0x000fcc0008000000 */
[----:B------:R-:W-:Y:S01]  /*0450*/  MOV R86, UR4 ;  /* 0x0000000400567c02 */ /* 0x000fe20008000f00 */
[----:B------:R-:W-:Y:S06]  /*0460*/  BRA.U !UP4, `(.L_x_8) ;  /* 0x000000010c207547 */ /* 0x000fec000b800000 */
[----:B------:R-:W-:Y:S01]  /*0470*/  UISETP.NE.U32.AND UP2, UPT, UR8, URZ, UPT ;  /* 0x000000ff0800728c */ /* 0x000fe2000bf45070 */
[----:B-----5:R-:W-:Y:S01]  /*0480*/  FSETP.NEU.AND P0, PT, R41, RZ, PT ;  /* 0x000000ff2900720b */ /* 0x020fe20003f0d000 */
[----:B------:R-:W-:Y:S02]  /*0490*/  USEL UR4, URZ, 0xffffffff, UP1 ;  /* 0xffffffffff047887 */ /* 0x000fe40008800000 */
[----:B------:R-:W-:-:S10]  /*04a0*/  UISETP.NE.AND.EX UP2, UPT, UR9, URZ, UPT, UP2 ;  /* 0x000000ff0900728c */ /* 0x000fd4000bf45320 */
[----:B------:R-:W-:Y:S01]  /*04b0*/  VOTEU.ANY UP0, P0 ;  /* 0x0000000000ff7886 */ /* 0x000fe20000000100 */
[----:B------:R-:W-:-:S04]  /*04c0*/  @!UP2 USEL UR4, URZ, 0xffffffff, UP0 ;  /* 0xffffffffff04a887 */ /* 0x000fc80008000000 */
[----:B------:R-:W-:-:S04]  /*04d0*/  ULOP3.LUT UR4, UR4, 0x1, URZ, 0xc0, !UPT ;  /* 0x0000000104047892 */ /* 0x000fc8000f8ec0ff */
[----:B------:R-:W-:-:S11]  /*04e0*/  UISETP.NE.U32.AND UP3, UPT, UR4, 0x1, UPT ;  /* 0x000000010400788c */ /* 0x000fd6000bf65070 */
.L_x_8:
[----:B-1----:R-:W1:Y:S01]  /*04f0*/  SHFL.IDX PT, R2, R85, RZ, 0x1f ;  /* 0x00001fff55027589 */ /* 0x002e6200000e0000 */
[----:B------:R-:W-:Y:S01]  /*0500*/  UISETP.NE.AND UP6, UPT, UR18, 0x2, UPT ;  /* 0x000000021200788c */ /* 0x000fe2000bfc5270 */
[----:B-1----:R-:W-:-:S13]  /*0510*/  ISETP.NE.AND P0, PT, R2, RZ, PT ;  /* 0x000000ff0200720c */ /* 0x002fda0003f05270 */
[----:B------:R-:W-:Y:S05]  /*0520*/  @P0 BRA `(.L_x_9) ;  /* 0x0000000000600947 */ /* 0x000fea0003800000 */
[----:B------:R-:W1:Y:S01]  /*0530*/  S2UR UR4, SR_CgaCtaId ;  /* 0x00000000000479c3 */ /* 0x000e620000008800 */
[----:B------:R-:W-:Y:S01]  /*0540*/  UMOV UR5, 0x400 ;  /* 0x0000040000057882 */ /* 0x000fe20000000000 */
[----:B------:R-:W-:Y:S01]  /*0550*/  UMOV UR8, 0x1 ;  /* 0x0000000100087882 */ /* 0x000fe20000000000 */
[----:B------:R-:W-:Y:S01]  /*0560*/  UMOV UR6, 0x2 ;  /* 0x0000000200067882 */ /* 0x000fe20000000000 */
[----:B------:R-:W-:-:S04]  /*0570*/  UIADD3 UR8, UPT, UPT, -UR8, 0x100000, URZ ;  /* 0x0010000008087890 */ /* 0x000fc8000fffe1ff */
[----:B------:R-:W-:Y:S02]  /*0580*/  USHF.L.U32 UR9, UR8, 0xb, URZ ;  /* 0x0000000b08097899 */ /* 0x000fe400080006ff */
[----:B------:R-:W-:Y:S02]  /*0590*/  USHF.L.U32 UR8, UR8, 0x1, URZ ;  /* 0x0000000108087899 */ /* 0x000fe400080006ff */
[----:B------:R-:W-:-:S04]  /*05a0*/  UIADD3 UR6, UPT, UPT, -UR6, 0x100000, URZ ;  /* 0x0010000006067890 */ /* 0x000fc8000fffe1ff */
[----:B------:R-:W-:Y:S02]  /*05b0*/  USHF.L.U32 UR7, UR6, 0xb, URZ ;  /* 0x0000000b06077899 */ /* 0x000fe400080006ff */
[----:B------:R-:W-:Y:S01]  /*05c0*/  USHF.L.U32 UR6, UR6, 0x1, URZ ;  /* 0x0000000106067899 */ /* 0x000fe200080006ff */
[----:B------:R-:W-:Y:S01]  /*05d0*/  ELECT P0, URZ, PT ;  /* 0x0000000000ff782f */ /* 0x000fe20003800000 */
[----:B-1----:R-:W-:Y:S01]  /*05e0*/  ULEA UR4, UR4, UR5, 0x18 ;  /* 0x0000000504047291 */ /* 0x002fe2000f8ec0ff */
[----:B------:R-:W1:Y:S11]  /*05f0*/  FENCE.VIEW.ASYNC.S ;  /* 0x00000000000073c6 */ /* 0x000e760000000000 */
[----:B-1----:R1:W3:Y:S01]  /*0600*/  SYNCS.EXCH.64 URZ, [UR4], UR8 ;  /* 0x0000000804ff75b2 */ /* 0x0022e20008000100 */
[----:B------:R1:W4:Y:S01]  /*0610*/  SYNCS.EXCH.64 URZ, [UR4+0x28], UR6 ;  /* 0x0000280604ff75b2 */ /* 0x0003220008000100 */
[----:B------:R1:W1:Y:S01]  /*0620*/  SYNCS.EXCH.64 URZ, [UR4+0x8], UR8 ;  /* 0x0000080804ff75b2 */ /* 0x0002620008000100 */
[----:B------:R1:W1:Y:S01]  /*0630*/  SYNCS.EXCH.64 URZ, [UR4+0x30], UR6 ;  /* 0x0000300604ff75b2 */ /* 0x0002620008000100 */
[----:B------:R1:W1:Y:S01]  /*0640*/  SYNCS.EXCH.64 URZ, [UR4+0x10], UR8 ;  /* 0x0000100804ff75b2 */ /* 0x0002620008000100 */
[----:B------:R1:W1:Y:S01]  /*0650*/  SYNCS.EXCH.64 URZ, [UR4+0x38], UR6 ;  /* 0x0000380604ff75b2 */ /* 0x0002620008000100 */
[----:B------:R1:W1:Y:S01]  /*0660*/  SYNCS.EXCH.64 URZ, [UR4+0x18], UR8 ;  /* 0x0000180804ff75b2 */ /* 0x0002620008000100 */
[----:B------:R1:W1:Y:S01]  /*0670*/  SYNCS.EXCH.64 URZ, [UR4+0x40], UR6 ;  /* 0x0000400604ff75b2 */ /* 0x0002620008000100 */
[----:B------:R1:W1:Y:S01]  /*0680*/  SYNCS.EXCH.64 URZ, [UR4+0x20], UR8 ;  /* 0x0000200804ff75b2 */ /* 0x0002620008000100 */
[----:B------:R1:W1:Y:S01]  /*0690*/  SYNCS.EXCH.64 URZ, [UR4+0x48], UR6 ;  /* 0x0000480604ff75b2 */ /* 0x0002620008000100 */
[----:B------:R-:W-:Y:S01]  /*06a0*/  NOP ;  /* 0x0000000000007918 */ /* 0x000fe20000000000 */
.L_x_9:
[----:B------:R-:W2:Y:S01]  /*06b0*/  SHFL.IDX PT, R2, R85, RZ, 0x1f ;  /* 0x00001fff55027589 */ /* 0x000ea200000e0000 */
[----:B------:R-:W-:Y:S01]  /*06c0*/  NOP ;  /* 0x0000000000007918 */ /* 0x000fe20000000000 */
[----:B--2---:R-:W-:-:S13]  /*06d0*/  ISETP.NE.AND P0, PT, R2, 0x1, PT ;  /* 0x000000010200780c */ /* 0x004fda0003f05270 */
[----:B------:R-:W-:Y:S05]  /*06e0*/  @P0 BRA `(.L_x_10) ;  /* 0x0000000000480947 */ /* 0x000fea0003800000 */
[----:B-1----:R-:W1:Y:S01]  /*06f0*/  S2UR UR4, SR_CgaCtaId ;  /* 0x00000000000479c3 */ /* 0x002e620000008800 */
        /* <DEDUP_REMOVED lines=12> */
[----:B-1----:R2:W1:Y:S01]  /*07c0*/  SYNCS.EXCH.64 URZ, [UR4+0x50], UR8 ;  /* 0x0000500804ff75b2 */ /* 0x0024620008000100 */
[----:B------:R2:W1:Y:S01]  /*07d0*/  SYNCS.EXCH.64 URZ, [UR4+0x60], UR6 ;  /* 0x0000600604ff75b2 */ /* 0x0004620008000100 */
[----:B------:R2:W1:Y:S01]  /*07e0*/  SYNCS.EXCH.64 URZ, [UR4+0x58], UR8 ;  /* 0x0000580804ff75b2 */ /* 0x0004620008000100 */
[----:B------:R2:W1:Y:S02]  /*07f0*/  SYNCS.EXCH.64 URZ, [UR4+0x68], UR6 ;  /* 0x0000680604ff75b2 */ /* 0x0004640008000100 */
[----:B--2---:R-:W-:Y:S01]  /*0800*/  NOP ;  /* 0x0000000000007918 */ /* 0x004fe20000000000 */
.L_x_10:
[----:B------:R-:W2:Y:S01]  /*0810*/  SHFL.IDX PT, R2, R85, RZ, 0x1f ;  /* 0x00001fff55027589 */ /* 0x000ea200000e0000 */
[----:B------:R-:W-:Y:S01]  /*0820*/  NOP ;  /* 0x0000000000007918 */ /* 0x000fe20000000000 */
[----:B--2---:R-:W-:-:S13]  /*0830*/  ISETP.NE.AND P0, PT, R2, 0x3, PT ;  /* 0x000000030200780c */ /* 0x004fda0003f05270 */
[----:B------:R-:W-:Y:S05]  /*0840*/  @P0 BRA `(.L_x_11) ;  /* 0x0000000000300947 */ /* 0x000fea0003800000 */
[----:B-1----:R-:W1:Y:S01]  /*0850*/  S2UR UR4, SR_CgaCtaId ;  /* 0x00000000000479c3 */ /* 0x002e620000008800 */
[----:B------:R-:W-:Y:S01]  /*0860*/  UMOV UR6, 0x400 ;  /* 0x0000040000067882 */ /* 0x000fe20000000000 */
[----:B------:R-:W-:Y:S01]  /*0870*/  UMOV UR5, 0x20 ;  /* 0x0000002000057882 */ /* 0x000fe20000000000 */
[----:B------:R-:W-:Y:S01]  /*0880*/  ELECT P0, URZ, PT ;  /* 0x0000000000ff782f */ /* 0x000fe20003800000 */
[----:B-1----:R-:W-:Y:S02]  /*0890*/  ULEA UR6, UR4, UR6, 0x18 ;  /* 0x0000000604067291 */ /* 0x002fe4000f8ec0ff */
[----:B------:R-:W-:-:S04]  /*08a0*/  UIADD3 UR4, UPT, UPT, -UR5, 0x100000, URZ ;  /* 0x0010000005047890 */ /* 0x000fc8000fffe1ff */
[----:B------:R-:W-:Y:S02]  /*08b0*/  USHF.L.U32 UR5, UR4, 0xb, URZ ;  /* 0x0000000b04057899 */ /* 0x000fe400080006ff */
[----:B------:R-:W-:Y:S01]  /*08c0*/  USHF.L.U32 UR4, UR4, 0x1, URZ ;  /* 0x0000000104047899 */ /* 0x000fe200080006ff */
[----:B------:R-:W1:Y:S11]  /*08d0*/  FENCE.VIEW.ASYNC.S ;  /* 0x00000000000073c6 */ /* 0x000e760000000000 */
[----:B-1----:R2:W1:Y:S01]  /*08e0*/  SYNCS.EXCH.64 URZ, [UR6+0x70], UR4 ;  /* 0x0000700406ff75b2 */ /* 0x0024620008000100 */
[----:B------:R2:W1:Y:S02]  /*08f0*/  SYNCS.EXCH.64 URZ, [UR6+0x78], UR4 ;  /* 0x0000780406ff75b2 */ /* 0x0004640008000100 */
[----:B--2---:R-:W-:Y:S01]  /*0900*/  NOP ;  /* 0x0000000000007918 */ /* 0x004fe20000000000 */
.L_x_11:
[----:B------:R-:W2:Y:S01]  /*0910*/  SHFL.IDX PT, R2, R85, RZ, 0x1f ;  /* 0x00001fff55027589 */ /* 0x000ea200000e0000 */
[----:B------:R-:W-:Y:S01]  /*0920*/  NOP ;  /* 0x0000000000007918 */ /* 0x000fe20000000000 */
[----:B--2---:R-:W-:-:S13]  /*0930*/  ISETP.NE.AND P0, PT, R2, 0x4, PT ;  /* 0x000000040200780c */ /* 0x004fda0003f05270 */
[----:B------:R-:W-:Y:S05]  /*0940*/  @P0 BRA `(.L_x_12) ;  /* 0x00000000004c0947 */ /* 0x000fea0003800000 */
[----:B-1----:R-:W1:Y:S01]  /*0950*/  S2UR UR6, SR_CgaCtaId ;  /* 0x00000000000679c3 */ /* 0x002e620000008800 */
[----:B------:R-:W-:Y:S01]  /*0960*/  UMOV UR4, 0x1e0 ;  /* 0x000001e000047882 */ /* 0x000fe20000000000 */
[----:B------:R-:W-:Y:S01]  /*0970*/  UMOV UR5, 0x400 ;  /* 0x0000040000057882 */ /* 0x000fe20000000000 */
[----:B------:R-:W-:Y:S01]  /*0980*/  USEL UR4, UR4, 0x1a0, UP3 ;  /* 0x000001a004047887 */ /* 0x000fe20009800000 */
[----:B------:R-:W-:Y:S01]  /*0990*/  UMOV UR8, 0x1 ;  /* 0x0000000100087882 */ /* 0x000fe20000000000 */
[----:B------:R-:W-:Y:S01]  /*09a0*/  ELECT P0, URZ, PT ;  /* 0x0000000000ff782f */ /* 0x000fe20003800000 */
[----:B------:R-:W-:-:S04]  /*09b0*/  UIADD3 UR8, UPT, UPT, -UR8, 0x100000, URZ ;  /* 0x0010000008087890 */ /* 0x000fc8000fffe1ff */
[----:B------:R-:W-:Y:S02]  /*09c0*/  USHF.L.U32 UR9, UR8, 0xb, URZ ;  /* 0x0000000b08097899 */ /* 0x000fe400080006ff */
[----:B------:R-:W-:Y:S02]  /*09d0*/  USHF.L.U32 UR8, UR8, 0x1, URZ ;  /* 0x0000000108087899 */ /* 0x000fe400080006ff */
[----:B-1----:R-:W-:Y:S02]  /*09e0*/  ULEA UR6, UR6, UR5, 0x18 ;  /* 0x0000000506067291 */ /* 0x002fe4000f8ec0ff */
[----:B------:R-:W-:-:S04]  /*09f0*/  UIADD3 UR4, UPT, UPT, -UR4, 0x100000, URZ ;  /* 0x0010000004047890 */ /* 0x000fc8000fffe1ff */
[----:B------:R-:W-:Y:S02]  /*0a00*/  USHF.L.U32 UR5, UR4, 0xb, URZ ;  /* 0x0000000b04057899 */ /* 0x000fe400080006ff */
[----:B------:R-:W-:Y:S01]  /*0a10*/  USHF.L.U32 UR4, UR4, 0x1, URZ ;  /* 0x0000000104047899 */ /* 0x000fe200080006ff */
[----:B------:R-:W1:Y:S03]  /*0a20*/  FENCE.VIEW.ASYNC.S ;  /* 0x00000000000073c6 */ /* 0x000e660000000000 */
[----:B-1----:R2:W1:Y:S08]  /*0a30*/  SYNCS.EXCH.64 URZ, [UR6+0x80], UR8 ;  /* 0x0000800806ff75b2 */ /* 0x0024700008000100 */
[----:B------:R2:W1:Y:S01]  /*0a40*/  SYNCS.EXCH.64 URZ, [UR6+0x90], UR4 ;  /* 0x0000900406ff75b2 */ /* 0x0004620008000100 */
[----:B------:R2:W1:Y:S01]  /*0a50*/  SYNCS.EXCH.64 URZ, [UR6+0x88], UR8 ;  /* 0x0000880806ff75b2 */ /* 0x0004620008000100 */
[----:B------:R2:W1:Y:S02]  /*0a60*/  SYNCS.EXCH.64 URZ, [UR6+0x98], UR4 ;  /* 0x0000980406ff75b2 */ /* 0x0004640008000100 */
[----:B--2---:R-:W-:Y:S01]  /*0a70*/  NOP ;  /* 0x0000000000007918 */ /* 0x004fe20000000000 */
.L_x_12:
        /* <DEDUP_REMOVED lines=20> */
[----:B------:R2:W1:Y:S01]  /*0bc0*/  SYNCS.EXCH.64 URZ, [UR4+0xc8], UR6 ;  /* 0x0000c80604ff75b2 */ /* 0x0004620008000100 */
[----:B------:R2:W1:Y:S01]  /*0bd0*/  SYNCS.EXCH.64 URZ, [UR4+0xb0], UR8 ;  /* 0x0000b00804ff75b2 */ /* 0x0004620008000100 */
[----:B------:R2:W1:Y:S01]  /*0be0*/  SYNCS.EXCH.64 URZ, [UR4+0xd0], UR6 ;  /* 0x0000d00604ff75b2 */ /* 0x0004620008000100 */
[----:B------:R2:W1:Y:S01]  /*0bf0*/  SYNCS.EXCH.64 URZ, [UR4+0xb8], UR8 ;  /* 0x0000b80804ff75b2 */ /* 0x0004620008000100 */
[----:B------:R2:W1:Y:S02]  /*0c00*/  SYNCS.EXCH.64 URZ, [UR4+0xd8], UR6 ;  /* 0x0000d80604ff75b2 */ /* 0x0004640008000100 */
[----:B--2---:R-:W-:Y:S01]  /*0c10*/  NOP ;  /* 0x0000000000007918 */ /* 0x004fe20000000000 */
.L_x_13:
[----:B------:R-:W2:Y:S01]  /*0c20*/  SHFL.IDX PT, R2, R85, RZ, 0x1f ;  /* 0x00001fff55027589 */ /* 0x000ea200000e0000 */
[----:B------:R-:W-:Y:S01]  /*0c30*/  NOP ;  /* 0x0000000000007918 */ /* 0x000fe20000000000 */
[----:B--2---:R-:W-:-:S13]  /*0c40*/  ISETP.NE.AND P0, PT, R2, 0x3, PT ;  /* 0x000000030200780c */ /* 0x004fda0003f05270 */
[----:B------:R-:W-:Y:S05]  /*0c50*/  @P0 BRA `(.L_x_14) ;  /* 0x0000000000380947 */ /* 0x000fea0003800000 */
[----:B------:R-:W2:Y:S01]  /*0c60*/  S2UR UR5, SR_CgaCtaId ;  /* 0x00000000000579c3 */ /* 0x000ea20000008800 */
[----:B-1----:R-:W-:Y:S01]  /*0c70*/  UMOV UR4, 0x400 ;  /* 0x0000040000047882 */ /* 0x002fe20000000000 */
[----:B------:R-:W-:Y:S01]  /*0c80*/  UMOV UR6, 0x20 ;  /* 0x0000002000067882 */ /* 0x000fe20000000000 */
[----:B------:R-:W-:Y:S01]  /*0c90*/  ELECT P0, URZ, PT ;  /* 0x0000000000ff782f */ /* 0x000fe20003800000 */
[----:B------:R-:W-:-:S04]  /*0ca0*/  UIADD3 UR6, UPT, UPT, -UR6, 0x100000, URZ ;  /* 0x0010000006067890 */ /* 0x000fc8000fffe1ff */
[----:B------:R-:W-:Y:S02]  /*0cb0*/  USHF.L.U32 UR7, UR6, 0xb, URZ ;  /* 0x0000000b06077899 */ /* 0x000fe400080006ff */
[----:B------:R-:W-:Y:S02]  /*0cc0*/  USHF.L.U32 UR6, UR6, 0x1, URZ ;  /* 0x0000000106067899 */ /* 0x000fe400080006ff */
[----:B--2---:R-:W-:Y:S01]  /*0cd0*/  ULEA UR4, UR5, UR4, 0x18 ;  /* 0x0000000405047291 */ /* 0x004fe2000f8ec0ff */
[----:B------:R-:W1:Y:S11]  /*0ce0*/  FENCE.VIEW.ASYNC.S ;  /* 0x00000000000073c6 */ /* 0x000e760000000000 */
[----:B-1----:R2:W1:Y:S01]  /*0cf0*/  SYNCS.EXCH.64 URZ, [UR4+0xe0], UR6 ;  /* 0x0000e00604ff75b2 */ /* 0x0024620008000100 */
[----:B------:R2:W1:Y:S01]  /*0d00*/  SYNCS.EXCH.64 URZ, [UR4+0xf0], UR6 ;  /* 0x0000f00604ff75b2 */ /* 0x0004620008000100 */
[----:B------:R2:W1:Y:S01]  /*0d10*/  SYNCS.EXCH.64 URZ, [UR4+0xe8], UR6 ;  /* 0x0000e80604ff75b2 */ /* 0x0004620008000100 */
[----:B------:R2:W1:Y:S02]  /*0d20*/  SYNCS.EXCH.64 URZ, [UR4+0xf8], UR6 ;  /* 0x0000f80604ff75b2 */ /* 0x0004640008000100 */
[----:B--2---:R-:W-:Y:S01]  /*0d30*/  NOP ;  /* 0x0000000000007918 */ /* 0x004fe20000000000 */
.L_x_14:
[----:B-1----:R-:W1:Y:S01]  /*0d40*/  LDCU UR4, c[0x0][0x36c] ;  /* 0x00006d80ff0477ac */ /* 0x002e620008000800 */
[----:B------:R-:W-:Y:S01]  /*0d50*/  ISETP.NE.OR P3, PT, R0, 0x2, !P3 ;  /* 0x000000020000780c */ /* 0x000fe20005f65670 */
[----:B------:R-:W-:Y:S01]  /*0d60*/  NOP ;  /* 0x0000000000007918 */ /* 0x000fe20000000000 */
[----:B------:R-:W-:Y:S01]  /*0d70*/  LOP3.LUT R0, R93, 0x1f, RZ, 0xc0, !PT ;  /* 0x0000001f5d007812 */ /* 0x000fe200078ec0ff */
[----:B------:R-:W-:Y:S02]  /*0d80*/  UISETP.NE.AND UP4, UPT, UR18, URZ, UPT ;  /* 0x000000ff1200728c */ /* 0x000fe4000bf85270 */
[----:B-1----:R-:W-:-:S09]  /*0d90*/  UISETP.EQ.U32.AND UP5, UPT, UR4, 0x1, UPT ;  /* 0x000000010400788c */ /* 0x002fd2000bfa2070 */
[----:B------:R-:W-:Y:S05]  /*0da0*/  BRA.U !UP5, `(.L_x_15) ;  /* 0x000000010d087547 */ /* 0x000fea000b800000 */
[----:B---34-:R-:W-:Y:S01]  /*0db0*/  UCGABAR_ARV ;  /* 0x00000000000079c7 */ /* 0x018fe20008000000 */
[----:B------:R-:W-:Y:S05]  /*0dc0*/  BRA `(.L_x_16) ;  /* 0x0000000000047947 */ /* 0x000fea0003800000 */
.L_x_15:
[----:B---34-:R-:W-:Y:S01]  /*0dd0*/  NOP ;  /* 0x0000000000007918 */ /* 0x018fe20000000000 */
.L_x_16:
[----:B------:R-:W1:Y:S01]  /*0de0*/  S2UR UR20, SR_CTAID.X ;  /* 0x00000000001479c3 */ /* 0x000e620000002500 */
[----:B------:R-:W-:-:S05]  /*0df0*/  CS2R.32 R3, SR_CgaSize ;  /* 0x0000000000037805 */ /* 0x000fca0000008a00 */
[----:B------:R-:W-:-:S05]  /*0e00*/  IMAD R3, R3, -0xa0, RZ ;  /* 0xffffff6003037824 */ /* 0x000fca00078e02ff */
[----:B------:R-:W-:-:S14]  /*0e10*/  R2UR UR5, R3 ;  /* 0x00000000030572ca */ /* 0x000fdc00000e0000 */
[----:B------:R-:W2:Y:S01]  /*0e20*/  LDCU UR5, c[0x0][UR5+0x2b0] ;  /* 0x00005600050577ac */ /* 0x000ea20008000800 */
[----:B------:R-:W-:-:S05]  /*0e30*/  CS2R.32 R3, SR_CgaSize ;  /* 0x0000000000037805 */ /* 0x000fca0000008a00 */
[----:B------:R-:W-:-:S05]  /*0e40*/  IMAD R3, R3, -0xa0, RZ ;  /* 0xffffff6003037824 */ /* 0x000fca00078e02ff */
[----:B------:R-:W-:-:S14]  /*0e50*/  R2UR UR4, R3 ;  /* 0x00000000030472ca */ /* 0x000fdc00000e0000 */
[----:B------:R-:W3:Y:S01]  /*0e60*/  LDCU UR4, c[0x0][UR4+0x2b4] ;  /* 0x00005680040477ac */ /* 0x000ee20008000800 */
[----:B------:R-:W4:Y:S01]  /*0e70*/  S2UR UR30, SR_CTAID.Y ;  /* 0x00000000001e79c3 */ /* 0x000f220000002600 */
[----:B------:R-:W-:-:S05]  /*0e80*/  CS2R.32 R3, SR_CgaSize ;  /* 0x0000000000037805 */ /* 0x000fca0000008a00 */
[----:B------:R-:W-:-:S05]  /*0e90*/  IMAD R3, R3, -0xa0, RZ ;  /* 0xffffff6003037824 */ /* 0x000fca00078e02ff */
[----:B------:R-:W-:-:S14]  /*0ea0*/  R2UR UR62, R3 ;  /* 0x00000000033e72ca */ /* 0x000fdc00000e0000 */
[----:B------:R-:W3:Y:S01]  /*0eb0*/  LDCU UR62, c[0x0][UR62+0x2a0] ;  /* 0x000054003e3e77ac */ /* 0x000ee20008000800 */
[----:B------:R-:W-:-:S05]  /*0ec0*/  CS2R.32 R3, SR_CgaSize ;  /* 0x0000000000037805 */ /* 0x000fca0000008a00 */
[----:B------:R-:W-:-:S05]  /*0ed0*/  IMAD R3, R3, -0xa0, RZ ;  /* 0xffffff6003037824 */ /* 0x000fca00078e02ff */
[----:B------:R-:W-:-:S14]  /*0ee0*/  R2UR UR59, R3 ;  /* 0x00000000033b72ca */ /* 0x000fdc00000e0000 */
[----:B------:R-:W3:Y:S01]  /*0ef0*/  LDCU UR59, c[0x0][UR59+0x2a4] ;  /* 0x000054803b3b77ac */ /* 0x000ee20008000800 */
[----:B------:R-:W3:Y:S01]  /*0f00*/  S2UR UR7, SR_CgaCtaId ;  /* 0x00000000000779c3 */ /* 0x000ee20000008800 */
[----:B------:R-:W3:Y:S01]  /*0f10*/  LDCU UR19, c[0x0][0xb24] ;  /* 0x00016480ff1377ac */ /* 0x000ee20008000800 */
[----:B------:R-:W3:Y:S01]  /*0f20*/  LDCU UR42, c[0x0][0xb24] ;  /* 0x00016480ff2a77ac */ /* 0x000ee20008000800 */
[----:B-1----:R-:W-:Y:S01]  /*0f30*/  I2FP.F32.U32 R3, UR20 ;  /* 0x0000001400037c45 */ /* 0x002fe20008201000 */
[----:B------:R-:W1:Y:S04]  /*0f40*/  LDCU UR23, c[0x0][0xb30] ;  /* 0x00016600ff1777ac */ /* 0x000e680008000800 */
[----:B--2---:R-:W-:Y:S01]  /*0f50*/  FMUL R3, R3, UR5 ;  /* 0x0000000503037c20 */ /* 0x004fe20008400000 */
[----:B----4-:R-:W-:-:S05]  /*0f60*/  I2FP.F32.U32 R2, UR30 ;  /* 0x0000001e00027c45 */ /* 0x010fca0008201000 */
[----:B------:R-:W2:Y:S01]  /*0f70*/  F2I.U32.TRUNC.NTZ R3, R3 ;  /* 0x0000000300037305 */ /* 0x000ea2000020f000 */
[----:B---3--:R-:W-:Y:S01]  /*0f80*/  FMUL R2, R2, UR4 ;  /* 0x0000000402027c20 */ /* 0x008fe20008400000 */
[----:B------:R-:W-:-:S06]  /*0f90*/  USHF.L.U32 UR28, UR7, 0xd, URZ ;  /* 0x0000000d071c7899 */ /* 0x000fcc00080006ff */
[----:B------:R-:W3:Y:S01]  /*0fa0*/  F2I.U32.TRUNC.NTZ R2, R2 ;  /* 0x0000000200027305 */ /* 0x000ee2000020f000 */
[----:B------:R-:W-:Y:S01]  /*0fb0*/  ULOP3.LUT UR28, UR28, 0x2000, URZ, 0xc0, !UPT ;  /* 0x000020001c1c7892 */ /* 0x000fe2000f8ec0ff */
[----:B--2---:R-:W-:Y:S02]  /*0fc0*/  R2UR UR4, R3 ;  /* 0x00000000030472ca */ /* 0x004fe400000e0000 */
[----:B---3--:R-:W-:Y:S02]  /*0fd0*/  R2UR UR6, R2 ;  /* 0x00000000020672ca */ /* 0x008fe400000e0000 */
[----:B------:R-:W-:-:S09]  /*0fe0*/  PRMT R2, RZ, 0x7610, R2 ;  /* 0x00007610ff027816 */ /* 0x000fd20000000002 */
[----:B------:R-:W-:-:S04]  /*0ff0*/  UIADD3 UR5, UPT, UPT, -UR4, URZ, URZ ;  /* 0x000000ff04057290 */ /* 0x000fc8000fffe1ff */
[----:B------:R-:W-:Y:S02]  /*1000*/  UIMAD UR62, UR62, UR5, UR20 ;  /* 0x000000053e3e72a4 */ /* 0x000fe4000f8e0214 */
[----:B------:R-:W-:-:S04]  /*1010*/  UIADD3 UR4, UPT, UPT, -UR6, URZ, URZ ;  /* 0x000000ff06047290 */ /* 0x000fc8000fffe1ff */
[----:B------:R-:W-:Y:S01]  /*1020*/  UIMAD UR59, UR59, UR4, UR30 ;  /* 0x000000043b3b72a4 */ /* 0x000fe2000f8e021e */
[----:B-1----:R-:W-:Y:S11]  /*1030*/  BRA.U UP4, `(.L_x_17) ;  /* 0x0000000104247547 */ /* 0x002ff6000b800000 */
[----:B------:R-:W-:-:S04]  /*1040*/  UISETP.NE.AND UP0, UPT, UR59, URZ, UPT ;  /* 0x000000ff3b00728c */ /* 0x000fc8000bf05270 */
[----:B------:R-:W-:-:S04]  /*1050*/  UISETP.EQ.OR UP0, UPT, UR62, URZ, !UP0 ;  /* 0x000000ff3e00728c */ /* 0x000fc8000c702670 */
[----:B------:R-:W-:Y:S02]  /*1060*/  USEL UR5, URZ, 0x1, !UP0 ;  /* 0x00000001ff057887 */ /* 0x000fe4000c000000 */
[----:B------:R-:W-:-:S04]  /*1070*/  UISETP.NE.AND UP0, UPT, UR59, URZ, UPT ;  /* 0x000000ff3b00728c */ /* 0x000fc8000bf05270 */
[----:B------:R-:W-:Y:S02]  /*1080*/  USEL UR4, URZ, 0x2, UP0 ;  /* 0x00000002ff047887 */ /* 0x000fe40008000000 */
[----:B------:R-:W-:-:S04]  /*1090*/  UISETP.NE.AND UP0, UPT, UR62, 0x1, UPT ;  /* 0x000000013e00788c */ /* 0x000fc8000bf05270 */
[----:B------:R-:W-:-:S04]  /*10a0*/  USEL UR4, UR4, 0x2, UP0 ;  /* 0x0000000204047887 */ /* 0x000fc80008000000 */
[----:B------:R-:W-:-:S06]  /*10b0*/  UIADD3 UR4, UPT, UPT, UR5, UR4, URZ ;  /* 0x0000000405047290 */ /* 0x000fcc000fffe0ff */
[----:B------:R-:W-:-:S07]  /*10c0*/  MOV R2, UR4 ;  /* 0x0000000400027c02 */ /* 0x000fce0008000f00 */
.L_x_17:
[----:B------:R-:W1:Y:S01]  /*10d0*/  S2UR UR36, SR_CTAID.Z ;  /* 0x00000000002479c3 */ /* 0x000e620000002700 */
[----:B------:R-:W-:-:S09]  /*10e0*/  UISETP.GE.AND UP0, UPT, UR19, 0x1, UPT ;  /* 0x000000011300788c */ /* 0x000fd2000bf06270 */
[----:B------:R-:W-:Y:S05]  /*10f0*/  BRA.U !UP0, `(.L_x_18) ;  /* 0x0000000108d47547 */ /* 0x000fea000b800000 */
[----:B------:R-:W2:Y:S01]  /*1100*/  LDCU.128 UR12, c[0x0][0xb10] ;  /* 0x00016200ff0c77ac */ /* 0x000ea20008000c00 */
[----:B------:R-:W3:Y:S01]  /*1110*/  LDCU UR21, c[0x0][0xb0c] ;  /* 0x00016180ff1577ac */ /* 0x000ee20008000800 */
[----:B------:R-:W4:Y:S01]  /*1120*/  LDCU UR6, c[0x0][0x370] ;  /* 0x00006e00ff0677ac */ /* 0x000f220008000800 */
[----:B------:R-:W1:Y:S01]  /*1130*/  LDCU UR7, c[0x0][0x374] ;  /* 0x00006e80ff0777ac */ /* 0x000e620008000800 */
[----:B------:R-:W1:Y:S01]  /*1140*/  LDCU UR22, c[0x0][0xb20] ;  /* 0x00016400ff1677ac */ /* 0x000e620008000800 */
[----:B--2---:R-:W-:Y:S02]  /*1150*/  UIMAD.WIDE.U32 UR4, UR20, UR12, URZ ;  /* 0x0000000c140472a5 */ /* 0x004fe4000f8e00ff */
[----:B---3--:R-:W-:Y:S01]  /*1160*/  UISETP.NE.AND UP0, UPT, UR21, 0x1, UPT ;  /* 0x000000011500788c */ /* 0x008fe2000bf05270 */
[----:B------:R-:W2:Y:S01]  /*1170*/  LDCU.64 UR8, c[0x0][0xb28] ;  /* 0x00016500ff0877ac */ /* 0x000ea20008000a00 */
[----:B----4-:R-:W-:-:S03]  /*1180*/  UIMAD.WIDE.U32 UR10, UR6, UR12, URZ ;  /* 0x0000000c060a72a5 */ /* 0x010fc6000f8e00ff */
[----:B------:R-:W-:Y:S01]  /*1190*/  UMOV UR4, UR5 ;  /* 0x0000000500047c82 */ /* 0x000fe20008000000 */
[----:B------:R-:W-:Y:S02]  /*11a0*/  UISETP.NE.AND UP2, UPT, UR19, 0x1, UPT ;  /* 0x000000011300788c */ /* 0x000fe4000bf45270 */
[----:B------:R-:W-:Y:S01]  /*11b0*/  USHF.R.U32.HI UR4, URZ, UR13, UR4 ;  /* 0x0000000dff047299 */ /* 0x000fe20008011604 */
[----:B------:R-:W-:Y:S01]  /*11c0*/  UMOV UR10, UR11 ;  /* 0x0000000b000a7c82 */ /* 0x000fe20008000000 */
[----:B------:R-:W-:Y:S02]  /*11d0*/  UIMAD.WIDE.U32 UR16, UR30, UR15, URZ ;  /* 0x0000000f1e1072a5 */ /* 0x000fe4000f8e00ff */
[----:B------:R-:W-:Y:S02]  /*11e0*/  USEL UR5, UR20, UR4, !UP0 ;  /* 0x0000000414057287 */ /* 0x000fe4000c000000 */
[----:B------:R-:W-:Y:S02]  /*11f0*/  @UP0 USHF.R.U32.HI UR6, URZ, UR13, UR10 ;  /* 0x0000000dff060299 */ /* 0x000fe4000801160a */
[----:B------:R-:W-:-:S02]  /*1200*/  UISETP.NE.AND UP0, UPT, UR14, 0x1, UPT ;  /* 0x000000010e00788c */ /* 0x000fc4000bf05270 */
[----:B-1----:R-:W-:Y:S02]  /*1210*/  UIMAD.WIDE.U32 UR10, UR7, UR15, URZ ;  /* 0x0000000f070a72a5 */ /* 0x002fe4000f8e00ff */
[----:B--2---:R-:W-:Y:S01]  /*1220*/  UIMAD.WIDE.U32 UR12, UR6, UR8, URZ ;  /* 0x00000008060c72a5 */ /* 0x004fe2000f8e00ff */
[----:B------:R-:W-:Y:S02]  /*1230*/  UMOV UR4, UR17 ;  /* 0x0000001100047c82 */ /* 0x000fe40008000000 */
[----:B------:R-:W-:Y:S02]  /*1240*/  USHF.R.U32.HI UR4, URZ, UR22, UR4 ;  /* 0x00000016ff047299 */ /* 0x000fe40008011604 */
[----:B------:R-:W-:Y:S02]  /*1250*/  UMOV UR10, UR11 ;  /* 0x0000000b000a7c82 */ /* 0x000fe40008000000 */
[----:B------:R-:W-:Y:S01]  /*1260*/  UMOV UR12, UR13 ;  /* 0x0000000d000c7c82 */ /* 0x000fe20008000000 */
[----:B------:R-:W-:-:S02]  /*1270*/  @UP0 USHF.R.U32.HI UR7, URZ, UR22, UR10 ;  /* 0x00000016ff070299 */ /* 0x000fc4000801160a */
[----:B------:R-:W-:Y:S02]  /*1280*/  USEL UR4, UR30, UR4, !UP0 ;  /* 0x000000041e047287 */ /* 0x000fe4000c000000 */
[----:B------:R-:W-:Y:S02]  /*1290*/  UIMAD.WIDE.U32 UR10, UR7, UR8, URZ ;  /* 0x00000008070a72a5 */ /* 0x000fe4000f8e00ff */
[----:B------:R-:W-:Y:S02]  /*12a0*/  @UP2 USHF.R.U32.HI UR6, URZ, UR9, UR12 ;  /* 0x00000009ff062299 */ /* 0x000fe4000801160c */
[----:B------:R-:W-:-:S03]  /*12b0*/  UIMAD.WIDE.U32 UR12, UR4, UR8, URZ ;  /* 0x00000008040c72a5 */ /* 0x000fc6000f8e00ff */
[----:B------:R-:W-:Y:S02]  /*12c0*/  UMOV UR10, UR11 ;  /* 0x0000000b000a7c82 */ /* 0x000fe40008000000 */
[----:B------:R-:W-:Y:S02]  /*12d0*/  @UP2 USHF.R.U32.HI UR7, URZ, UR9, UR10 ;  /* 0x00000009ff072299 */ /* 0x000fe4000801160a */
[----:B------:R-:W-:Y:S02]  /*12e0*/  UIMAD UR10, UR6, UR19, URZ ;  /* 0x00000013060a72a4 */ /* 0x000fe4000f8e02ff */
[----:B------:R-:W-:-:S04]  /*12f0*/  UIMAD UR7, UR7, UR19, URZ ;  /* 0x00000013070772a4 */ /* 0x000fc8000f8e02ff */
[----:B------:R-:W-:-:S03]  /*1300*/  UISETP.GE.AND UP0, UPT, UR4, UR7, UPT ;  /* 0x000000070400728c */ /* 0x000fc6000bf06270 */
[----:B------:R-:W-:Y:S01]  /*1310*/  UMOV UR7, UR13 ;  /* 0x0000000d00077c82 */ /* 0x000fe20008000000 */
[----:B------:R-:W-:Y:S02]  /*1320*/  UISETP.GE.OR UP0, UPT, UR5, UR10, UP0 ;  /* 0x0000000a0500728c */ /* 0x000fe40008706670 */
[----:B------:R-:W-:Y:S02]  /*1330*/  UIMAD.WIDE.U32 UR10, UR5, UR8, URZ ;  /* 0x00000008050a72a5 */ /* 0x000fe4000f8e00ff */
[----:B------:R-:W-:Y:S02]  /*1340*/  USHF.R.U32.HI UR7, URZ, UR9, UR7 ;  /* 0x00000009ff077299 */ /* 0x000fe40008011607 */
[----:B------:R-:W-:Y:S02]  /*1350*/  UIADD3 UR10, UPT, UPT, -UR4, URZ, URZ ;  /* 0x000000ff040a7290 */ /* 0x000fe4000fffe1ff */
[----:B------:R-:W-:Y:S02]  /*1360*/  USEL UR7, UR4, UR7, !UP2 ;  /* 0x0000000704077287 */ /* 0x000fe4000d000000 */
[----:B------:R-:W-:Y:S01]  /*1370*/  UIMAD UR10, UR14, UR10, UR30 ;  /* 0x0000000a0e0a72a4 */ /* 0x000fe2000f8e021e */
[----:B------:R-:W-:Y:S01]  /*1380*/  @!UP0 UMOV UR8, UR11 ;  /* 0x0000000b00088c82 */ /* 0x000fe20008000000 */
[----:B------:R-:W-:-:S02]  /*1390*/  UIADD3 UR11, UPT, UPT, -UR5, URZ, URZ ;  /* 0x000000ff050b7290 */ /* 0x000fc4000fffe1ff */
[----:B------:R-:W-:Y:S02]  /*13a0*/  @!UP0 USHF.R.U32.HI UR8, URZ, UR9, UR8 ;  /* 0x00000009ff088299 */ /* 0x000fe40008011608 */
[----:B------:R-:W-:Y:S02]  /*13b0*/  UIADD3 UR9, UPT, UPT, -UR7, URZ, URZ ;  /* 0x000000ff07097290 */ /* 0x000fe4000fffe1ff */
[----:B------:R-:W-:Y:S02]  /*13c0*/  @!UP0 USEL UR8, UR5, UR8, !UP2 ;  /* 0x0000000805088287 */ /* 0x000fe4000d000000 */
[----:B------:R-:W-:Y:S02]  /*13d0*/  UIMAD UR9, UR19, UR9, UR4 ;  /* 0x00000009130972a4 */ /* 0x000fe4000f8e0204 */
[----:B------:R-:W-:Y:S02]  /*13e0*/  @!UP0 UIADD3 UR7, UPT, UPT, UR7, -UR8, URZ ;  /* 0x8000000807078290 */ /* 0x000fe4000fffe0ff */
[----:B------:R-:W-:-:S02]  /*13f0*/  @!UP0 UIMAD UR6, UR9, UR6, UR8 ;  /* 0x00000006090682a4 */ /* 0x000fc4000f8e0208 */
[----:B------:R-:W-:Y:S02]  /*1400*/  @!UP0 UIMAD UR4, UR7, UR19, UR5 ;  /* 0x00000013070482a4 */ /* 0x000fe4000f8e0205 */
[----:B------:R-:W-:Y:S02]  /*1410*/  UIMAD UR20, UR21, UR11, UR20 ;  /* 0x0000000b151472a4 */ /* 0x000fe4000f8e0214 */
[----:B------:R-:W-:Y:S01]  /*1420*/  UIMAD UR30, UR4, UR14, UR10 ;  /* 0x0000000e041e72a4 */ /* 0x000fe2000f8e020a */
[----:B------:R-:W-:Y:S02]  /*1430*/  @!UP0 UMOV UR5, UR6 ;  /* 0x0000000600058c82 */ /* 0x000fe40008000000 */
[----:B------:R-:W-:-:S12]  /*1440*/  UIMAD UR20, UR5, UR21, UR20 ;  /* 0x00000015051472a4 */ /* 0x000fd8000f8e0214 */
.L_x_18:
[----:B------:R-:W-:-:S09]  /*1450*/  UISETP.NE.AND UP0, UPT, UR23, 0x1, UPT ;  /* 0x000000011700788c */ /* 0x000fd2000bf05270 */
[----:B------:R-:W-:Y:S05]  /*1460*/  BRA.U UP0, `(.L_x_19) ;  /* 0x0000000100407547 */ /* 0x000fea000b800000 */
[----:B------:R-:W2:Y:S01]  /*1470*/  LDCU.128 UR8, c[0x0][0xb10] ;  /* 0x00016200ff0877ac */ /* 0x000ea20008000c00 */
[----:B------:R-:W3:Y:S01]  /*1480*/  LDCU UR12, c[0x0][0xb0c] ;  /* 0x00016180ff0c77ac */ /* 0x000ee20008000800 */
[----:B------:R-:W4:Y:S01]  /*1490*/  LDCU UR13, c[0x0][0xb20] ;  /* 0x00016400ff0d77ac */ /* 0x000f220008000800 */
[----:B--2---:R-:W-:Y:S02]  /*14a0*/  UIMAD.WIDE.U32 UR4, UR20, UR8, URZ ;  /* 0x00000008140472a5 */ /* 0x004fe4000f8e00ff */
[----:B------:R-:W-:Y:S02]  /*14b0*/  UIMAD.WIDE.U32 UR6, UR30, UR11, URZ ;  /* 0x0000000b1e0672a5 */ /* 0x000fe4000f8e00ff */
[----:B---3--:R-:W-:Y:S02]  /*14c0*/  UISETP.NE.AND UP0, UPT, UR12, 0x1, UPT ;  /* 0x000000010c00788c */ /* 0x008fe4000bf05270 */
[----:B------:R-:W-:-:S03]  /*14d0*/  USHF.R.U32.HI UR5, URZ, UR9, UR5 ;  /* 0x00000009ff057299 */ /* 0x000fc60008011605 */
[----:B------:R-:W-:Y:S01]  /*14e0*/  UMOV UR4, UR7 ;  /* 0x0000000700047c82 */ /* 0x000fe20008000000 */
[----:B------:R-:W-:Y:S02]  /*14f0*/  USEL UR5, UR20, UR5, !UP0 ;  /* 0x0000000514057287 */ /* 0x000fe4000c000000 */
[----:B------:R-:W-:Y:S02]  /*1500*/  UISETP.NE.AND UP0, UPT, UR10, 0x1, UPT ;  /* 0x000000010a00788c */ /* 0x000fe4000bf05270 */
[----:B----4-:R-:W-:-:S04]  /*1510*/  USHF.R.U32.HI UR4, URZ, UR13, UR4 ;  /* 0x0000000dff047299 */ /* 0x010fc80008011604 */
[----:B------:R-:W-:-:S04]  /*1520*/  USEL UR4, UR30, UR4, !UP0 ;  /* 0x000000041e047287 */ /* 0x000fc8000c000000 */
[----:B------:R-:W-:Y:S02]  /*1530*/  UIADD3 UR6, UPT, UPT, UR5, -UR4, URZ ;  /* 0x8000000405067290 */ /* 0x000fe4000fffe0ff */
[----:B------:R-:W-:Y:S02]  /*1540*/  UIADD3 UR4, UPT, UPT, -UR5, UR4, URZ ;  /* 0x0000000405047290 */ /* 0x000fe4000fffe1ff */
[----:B------:R-:W-:Y:S02]  /*1550*/  UIMAD UR30, UR6, UR10, UR30 ;  /* 0x0000000a061e72a4 */ /* 0x000fe4000f8e021e */
[----:B------:R-:W-:-:S12]  /*1560*/  UIMAD UR20, UR4, UR12, UR20 ;  /* 0x0000000c041472a4 */ /* 0x000fd8000f8e0214 */
.L_x_19:
[----:B------:R-:W-:Y:S01]  /*1570*/  UISETP.NE.AND UP0, UPT, UR18, 0x2, UPT ;  /* 0x000000021200788c */ /* 0x000fe2000bf05270 */
[----:B------:R-:W-:Y:S09]  /*1580*/  BRA.U !UP5, `(.L_x_20) ;  /* 0x000000010d0c7547 */ /* 0x000ff2000b800000 */
[----:B------:R-:W-:Y:S01]  /*1590*/  UCGABAR_WAIT ;  /* 0x0000000000007dc7 */ /* 0x000fe20008000000 */
[----:B------:R-:W-:Y:S01]  /*15a0*/  CCTL.IVALL ;  /* 0x00000000ff00798f */ /* 0x000fe20002000000 */
[----:B------:R-:W-:Y:S05]  /*15b0*/  BRA `(.L_x_21) ;  /* 0x0000000000047947 */ /* 0x000fea0003800000 */
.L_x_20:
[----:B------:R-:W-:Y:S06]  /*15c0*/  BAR.SYNC.DEFER_BLOCKING 0x0 ;  /* 0x0000000000007b1d */ /* 0x000fec0000010000 */
.L_x_21:
[----:B------:R-:W-:Y:S05]  /*15d0*/  BRA.U UP0, `(.L_x_22) ;  /* 0x0000001100dc7547 */ /* 0x000fea000b800000 */
[----:B------:R-:W2:Y:S01]  /*15e0*/  LDCU UR6, c[0x0][0x38c] ;  /* 0x00007180ff0677ac */ /* 0x000ea20008000800 */
[----:B------:R-:W3:Y:S01]  /*15f0*/  S2UR UR8, SR_CgaCtaId ;  /* 0x00000000000879c3 */ /* 0x000ee20000008800 */
[----:B------:R-:W-:Y:S01]  /*1600*/  PLOP3.LUT P1, PT, PT, PT, UP3, 0x80, 0x8 ;  /* 0x000000000008781c */ /* 0x000fe20003f2f038 */
[----:B------:R-:W-:Y:S01]  /*1610*/  IMAD.MOV.U32 R12, RZ, RZ, 0x1 ;  /* 0x00000001ff0c7424 */ /* 0x000fe200078e00ff */
[----:B------:R-:W-:Y:S01]  /*1620*/  UMOV UR7, 0x400 ;  /* 0x0000040000077882 */ /* 0x000fe20000000000 */
[----:B------:R-:W-:Y:S01]  /*1630*/  UISETP.NE.AND UP1, UPT, UR18, URZ, UPT ;  /* 0x000000ff1200728c */ /* 0x000fe2000bf25270 */
[----:B------:R-:W-:Y:S01]  /*1640*/  ISETP.EQ.OR P2, PT, R0, RZ, P3 ;  /* 0x000000ff0000720c */ /* 0x000fe20001f42670 */
[----:B------:R-:W-:Y:S01]  /*1650*/  USEL UR24, URZ, 0x1, UP6 ;  /* 0x00000001ff187887 */ /* 0x000fe2000b000000 */
[----:B------:R-:W-:Y:S02]  /*1660*/  PLOP3.LUT P1, PT, P1, PT, PT, 0x8, 0x80 ;  /* 0x000000000080781c */ /* 0x000fe40000f2e170 */
[----:B------:R-:W-:Y:S01]  /*1670*/  CS2R R10, SRZ ;  /* 0x00000000000a7805 */ /* 0x000fe2000001ff00 */
[----:B------:R-:W-:Y:S01]  /*1680*/  IMAD.MOV.U32 R9, RZ, RZ, RZ ;  /* 0x000000ffff097224 */ /* 0x000fe200078e00ff */
[----:B------:R-:W4:Y:S01]  /*1690*/  LDCU UR40, c[0x0][0x370] ;  /* 0x00006e00ff2877ac */ /* 0x000f220008000800 */
[----:B------:R-:W-:Y:S01]  /*16a0*/  IMAD.MOV.U32 R8, RZ, RZ, 0x1 ;  /* 0x00000001ff087424 */ /* 0x000fe200078e00ff */
[----:B------:R-:W1:Y:S01]  /*16b0*/  LDCU.64 UR26, c[0x0][0x348] ;  /* 0x00006900ff1a77ac */ /* 0x000e620008000a00 */
[----:B--2---:R-:W-:-:S02]  /*16c0*/  UIADD3 UR5, UPT, UPT, UR6, 0x7f, URZ ;  /* 0x0000007f06057890 */ /* 0x004fc4000fffe0ff */
[----:B------:R-:W-:Y:S02]  /*16d0*/  USHF.R.U32.HI UR45, URZ, 0x7, UR28 ;  /* 0x00000007ff2d7899 */ /* 0x000fe4000801161c */
[----:B------:R-:W-:Y:S02]  /*16e0*/  USHF.R.S32.HI UR4, URZ, 0x1f, UR5 ;  /* 0x0000001fff047899 */ /* 0x000fe40008011405 */
[----:B---3--:R-:W-:Y:S02]  /*16f0*/  ULEA UR7, UR8, UR7, 0x18 ;  /* 0x0000000708077291 */ /* 0x008fe4000f8ec0ff */
[----:B------:R-:W-:Y:S02]  /*1700*/  ULEA.HI UR4, UR4, UR5, URZ, 0x7 ;  /* 0x0000000504047291 */ /* 0x000fe4000f8f38ff */
[----:B------:R-:W-:Y:S02]  /*1710*/  UIADD3 UR46, UPT, UPT, UR6, 0xfe, URZ ;  /* 0x000000fe062e7890 */ /* 0x000fe4000fffe0ff */
[----:B------:R-:W-:-:S02]  /*1720*/  USHF.R.S32.HI UR43, URZ, 0x7, UR4 ;  /* 0x00000007ff2b7899 */ /* 0x000fc40008011404 */
[----:B------:R-:W-:Y:S02]  /*1730*/  UIADD3 UR4, UPT, UPT, UR6, -0x1, URZ ;  /* 0xffffffff06047890 */ /* 0x000fe4000fffe0ff */
[----:B------:R-:W-:Y:S02]  /*1740*/  UISETP.LT.U32.AND UP0, UPT, UR43, 0x5, UPT ;  /* 0x000000052b00788c */ /* 0x000fe4000bf01070 */
[----:B------:R-:W-:Y:S02]  /*1750*/  UISETP.GE.U32.AND UP2, UPT, UR4, -0xff, UPT ;  /* 0xffffff010400788c */ /* 0x000fe4000bf46070 */
[----:B------:R-:W-:Y:S01]  /*1760*/  USEL UR41, UR43, 0x5, UP0 ;  /* 0x000000052b297887 */ /* 0x000fe20008000000 */
[----:B------:R-:W2:Y:S03]  /*1770*/  LDCU UR39, c[0x0][0x374] ;  /* 0x00006e80ff2777ac */ /* 0x000ea60008000800 */
[----:B------:R-:W-:-:S02]  /*1780*/  UIADD3 UR21, UPT, UPT, UR41, -0x1, URZ ;  /* 0xffffffff29157890 */ /* 0x000fc4000fffe0ff */
[----:B------:R-:W-:-:S03]  /*1790*/  USEL UR24, UR24, 0x2, UP1 ;  /* 0x0000000218187887 */ /* 0x000fc60008800000 */
[----:B------:R-:W-:Y:S02]  /*17a0*/  @UP2 UIADD3 UR21, UPT, UPT, UR41, URZ, URZ ;  /* 0x000000ff29152290 */ /* 0x000fe4000fffe0ff */
[----:B------:R-:W-:Y:S02]  /*17b0*/  UIADD3 UR29, UPT, UPT, UR7, 0xe400, UR28 ;  /* 0x0000e400071d7890 */ /* 0x000fe4000fffe01c */
[----:B------:R-:W-:Y:S02]  /*17c0*/  UIADD3 UR44, UPT, UPT, UR43, -UR41, URZ ;  /* 0x800000292b2c7290 */ /* 0x000fe4000fffe0ff */
[----:B------:R-:W-:Y:S01]  /*17d0*/  UIADD3 UR21, UPT, UPT, UR21, 0x1, URZ ;  /* 0x0000000115157890 */ /* 0x000fe2000fffe0ff */
[----:B-1--4-:R-:W-:-:S11]  /*17e0*/  UMOV UR5, URZ ;  /* 0x000000ff00057c82 */ /* 0x012fd60008000000 */
.L_x_42:
[----:B-1----:R-:W1:Y:S02]  /*17f0*/  S2UR UR4, SR_CgaCtaId ;  /* 0x00000000000479c3 */ /* 0x002e640000008800 */
[----:B-1----:R-:W-:-:S09]  /*1800*/  UISETP.NE.AND UP0, UPT, UR4, URZ, UPT ;  /* 0x000000ff0400728c */ /* 0x002fd2000bf05270 */
[----:B------:R-:W-:Y:S05]  /*1810*/  BRA.U UP0, `(.L_x_23) ;  /* 0x0000000100287547 */ /* 0x000fea000b800000 */
[----:B------:R-:W-:Y:S02]  /*1820*/  LEA R0, R9, UR7, 0x3 ;  /* 0x0000000709007c11 */ /* 0x000fe4000f8e18ff */
[----:B------:R-:W-:-:S04]  /*1830*/  SHF.L.U32 R3, R8, 0x1f, RZ ;  /* 0x0000001f08037819 */ /* 0x000fc800000006ff */
[----:B------:R-:W1:Y:S02]  /*1840*/  SYNCS.PHASECHK.TRANS64.TRYWAIT P0, [R0+URZ+0xf0], R3 ;  /* 0x0000f003000075a7 */ /* 0x000e6400080011ff */
[----:B-1----:R-:W-:Y:S05]  /*1850*/  @!P0 BRA `(.L_x_24) ;  /* 0x0000006000408947 */ /* 0x002fea0003800000 */
.L_x_113:
[----:B------:R3:W-:Y:S01]  /*1860*/  SYNCS.ARRIVE.TRANS64.A1T0 RZ, [R0+URZ+0xe0], RZ ;  /* 0x0000e0ff00ff79a7 */ /* 0x0007e200081000ff */
[----:B------:R-:W-:-:S05]  /*1870*/  VIADD R9, R9, 0x1 ;  /* 0x0000000109097836 */ /* 0x000fca0000000000 */
[----:B------:R-:W-:-:S04]  /*1880*/  ISETP.NE.AND P0, PT, R9, 0x2, PT ;  /* 0x000000020900780c */ /* 0x000fc80003f05270 */
[----:B-1----:R-:W-:Y:S02]  /*1890*/  SEL R3, RZ, 0x1, P0 ;  /* 0x00000001ff037807 */ /* 0x002fe40000000000 */
[----:B------:R-:W-:Y:S02]  /*18a0*/  SEL R9, R9, RZ, P0 ;  /* 0x000000ff09097207 */ /* 0x000fe40000000000 */
[----:B------:R-:W-:-:S07]  /*18b0*/  LOP3.LUT R8, R8, R3, RZ, 0x3c, !PT ;  /* 0x0000000308087212 */ /* 0x000fce00078e3cff */
.L_x_23:
[----:B------:R-:W-:Y:S01]  /*18c0*/  ULEA UR4, UR5, UR7, 0x3 ;  /* 0x0000000705047291 */ /* 0x000fe2000f8e18ff */
[----:B---3--:R-:W-:Y:S01]  /*18d0*/  SHF.L.U32 R0, R12, 0x1f, RZ ;  /* 0x0000001f0c007819 */ /* 0x008fe200000006ff */
[----:B------:R-:W-:Y:S02]  /*18e0*/  UISETP.GE.U32.AND UP0, UPT, UR46, 0xff, UPT ;  /* 0x000000ff2e00788c */ /* 0x000fe4000bf06070 */
[----:B------:R-:W-:Y:S02]  /*18f0*/  USHF.L.U32 UR35, UR20, 0x6, URZ ;  /* 0x0000000614237899 */ /* 0x000fe400080006ff */
[----:B------:R-:W-:Y:S01]  /*1900*/  ULEA UR19, UR30, UR45, 0x7 ;  /* 0x0000002d1e137291 */ /* 0x000fe2000f8e38ff */
[----:B------:R-:W-:Y:S02]  /*1910*/  UMOV UR13, URZ ;  /* 0x000000ff000d7c82 */ /* 0x000fe40008000000 */
[----:B------:R1:W3:Y:S02]  /*1920*/  SYNCS.PHASECHK.TRANS64.TRYWAIT P0, [UR4+0x28], R0 ;  /* 0x00002800ff0075a7 */ /* 0x0002e40008001104 */
[----:B------:R-:W-:Y:S07]  /*1930*/  BRA.U !UP0, `(.L_x_25) ;  /* 0x0000000108bc7547 */ /* 0x000fee000b800000 */
[----:B------:R-:W-:Y:S01]  /*1940*/  UMOV UR6, URZ ;  /* 0x000000ff00067c82 */ /* 0x000fe20008000000 */
[----:B------:R-:W-:-:S05]  /*1950*/  UMOV UR4, UR5 ;  /* 0x0000000500047c82 */ /* 0x000fca0008000000 */
.L_x_31:
[----:B------:R-:W-:Y:S01]  /*1960*/  ULEA UR33, UR4, UR7, 0x3 ;  /* 0x0000000704217291 */ /* 0x000fe2000f8e18ff */
[----:B---3--:R-:W-:Y:S01]  /*1970*/  @!P3 MOV R2, 0x6000 ;  /* 0x000060000002b802 */ /* 0x008fe20000000f00 */
[----:B-1-34-:R-:W-:Y:S10]  /*1980*/  @P0 BRA `(.L_x_26) ;  /* 0x00000000000c0947 */ /* 0x01aff40003800000 */
[----:B------:R-:W-:-:S04]  /*1990*/  SHF.L.U32 R3, R12, 0x1f, RZ ;  /* 0x0000001f0c037819 */ /* 0x000fc800000006ff */
[----:B------:R-:W3:Y:S02]  /*19a0*/  SYNCS.PHASECHK.TRANS64.TRYWAIT P0, [UR33+0x28], R3 ;  /* 0x00002803ff0075a7 */ /* 0x000ee40008001121 */
[----:B---3--:R-:W-:Y:S05]  /*19b0*/  @!P0 BRA `(.L_x_27) ;  /* 0x0000005c00fc8947 */ /* 0x008fea0003800000 */
.L_x_26:
[----:B------:R3:W-:Y:S01]  /*19c0*/  @!P3 SYNCS.ARRIVE.TRANS64 RZ, [UR33], R2 ;  /* 0x00000002ffffb9a7 */ /* 0x0007e20008000021 */
[----:B------:R-:W-:-:S04]  /*19d0*/  ULOP3.LUT UR5, UR24, 0x2, URZ, 0xfc, !UPT ;  /* 0x0000000218057892 */ /* 0x000fc8000f8efcff */
[----:B------:R-:W-:-:S09]  /*19e0*/  UISETP.NE.AND UP0, UPT, UR5, 0x2, UPT ;  /* 0x000000020500788c */ /* 0x000fd2000bf05270 */
[----:B------:R-:W-:Y:S05]  /*19f0*/  BRA.U UP0, `(.L_x_28) ;  /* 0x0000000100047547 */ /* 0x000fea000b800000 */
[----:B--2---:R-:W-:Y:S05]  /*1a00*/  BPT.TRAP 0x1 ;  /* 0x000000040000795c */ /* 0x004fea0000300000 */
.L_x_28:
[----:B------:R-:W-:Y:S04]  /*1a10*/  BSSY.RECONVERGENT B0, `(.L_x_29) ;  /* 0x0000003000007945 */ /* 0x000fe80003800200 */
[----:B------:R-:W-:Y:S05]  /*1a20*/  @P2 BRA `(.L_x_30) ;  /* 0x0000000000042947 */ /* 0x000fea0003800000 */
[----:B--2---:R-:W-:Y:S05]  /*1a30*/  BPT.TRAP 0x1 ;  /* 0x000000040000795c */ /* 0x004fea0000300000 */
.L_x_30:
[----:B--2---:R-:W-:Y:S05]  /*1a40*/  BSYNC.RECONVERGENT B0 ;  /* 0x0000000000007941 */ /* 0x004fea0003800200 */
.L_x_29:
[----:B------:R-:W-:Y:S02]  /*1a50*/  UIADD3 UR5, UPT, UPT, UR4, 0x1, URZ ;  /* 0x0000000104057890 */ /* 0x000fe4000fffe0ff */
[----:B------:R-:W-:Y:S02]  /*1a60*/  USHF.L.U32 UR34, UR6, 0x7, URZ ;  /* 0x0000000706227899 */ /* 0x000fe400080006ff */
[----:B------:R-:W-:Y:S02]  /*1a70*/  UISETP.NE.AND UP0, UPT, UR5, 0x5, UPT ;  /* 0x000000050500788c */ /* 0x000fe4000bf05270 */
[----:B------:R-:W-:Y:S02]  /*1a80*/  UIADD3 UR6, UPT, UPT, UR6, 0x1, URZ ;  /* 0x0000000106067890 */ /* 0x000fe4000fffe0ff */
[----:B------:R-:W-:Y:S02]  /*1a90*/  USEL UR9, URZ, 0x1, UP0 ;  /* 0x00000001ff097887 */ /* 0x000fe40008000000 */
[----:B------:R-:W-:-:S02]  /*1aa0*/  USEL UR5, UR5, URZ, UP0 ;  /* 0x000000ff05057287 */ /* 0x000fc40008000000 */
[----:B------:R-:W-:Y:S02]  /*1ab0*/  ULEA UR32, UR4, UR7, 0xd ;  /* 0x0000000704207291 */ /* 0x000fe4000f8e68ff */
[----:B------:R-:W-:Y:S01]  /*1ac0*/  ULEA UR8, UR5, UR7, 0x3 ;  /* 0x0000000705087291 */ /* 0x000fe2000f8e18ff */
[----:B------:R-:W-:Y:S01]  /*1ad0*/  LOP3.LUT R12, R12, UR9, RZ, 0x3c, !PT ;  /* 0x000000090c0c7c12 */ /* 0x000fe2000f8e3cff */
[----:B------:R-:W-:Y:S02]  /*1ae0*/  UIADD3 UR10, UP1, UPT, UR26, 0x80, URZ ;  /* 0x000000801a0a7890 */ /* 0x000fe4000ff3e0ff */
[----:B------:R-:W-:Y:S01]  /*1af0*/  ULEA UR16, UR4, UR28, 0xe ;  /* 0x0000001c04107291 */ /* 0x000fe2000f8e70ff */
[----:B-1----:R-:W-:Y:S01]  /*1b00*/  SHF.L.U32 R0, R12, 0x1f, RZ ;  /* 0x0000001f0c007819 */ /* 0x002fe200000006ff */
[----:B------:R-:W-:Y:S02]  /*1b10*/  UIADD3.X UR11, UPT, UPT, URZ, UR27, URZ, UP1, !UPT ;  /* 0x0000001bff0b7290 */ /* 0x000fe40008ffe4ff */
[----:B------:R-:W-:Y:S01]  /*1b20*/  UIADD3 UR32, UPT, UPT, UR32, 0x4400, URZ ;  /* 0x0000440020207890 */ /* 0x000fe2000fffe0ff */
[----:B------:R4:W1:Y:S01]  /*1b30*/  SYNCS.PHASECHK.TRANS64.TRYWAIT P0, [UR8+0x28], R0 ;  /* 0x00002800ff0075a7 */ /* 0x0008620008001108 */
[----:B------:R-:W-:-:S02]  /*1b40*/  UIADD3 UR8, UP0, UPT, UR26, 0x180, URZ ;  /* 0x000001801a087890 */ /* 0x000fc4000ff1e0ff */
[----:B------:R-:W-:Y:S02]  /*1b50*/  UIADD3 UR16, UPT, UPT, UR7, 0xe400, UR16 ;  /* 0x0000e40007107890 */ /* 0x000fe4000fffe010 */
[----:B------:R-:W-:Y:S02]  /*1b60*/  UIADD3.X UR9, UPT, UPT, URZ, UR27, URZ, UP0, !UPT ;  /* 0x0000001bff097290 */ /* 0x000fe400087fe4ff */
[----:B------:R-:W-:Y:S01]  /*1b70*/  UISETP.NE.AND UP0, UPT, UR6, UR21, UPT ;  /* 0x000000150600728c */ /* 0x000fe2000bf05270 */
[----:B------:R-:W-:Y:S01]  /*1b80*/  UMOV UR12, 0x0 ;  /* 0x00000000000c7882 */ /* 0x000fe20000000000 */
[----:B------:R-:W-:Y:S01]  /*1b90*/  UMOV UR13, 0x10000000 ;  /* 0x10000000000d7882 */ /* 0x000fe20000000000 */
[----:B------:R-:W-:Y:S01]  /*1ba0*/  UMOV UR4, 0x30000 ;  /* 0x0003000000047882 */ /* 0x000fe20000000000 */
[----:B------:R-:W-:Y:S01]  /*1bb0*/  UMOV UR20, UR36 ;  /* 0x0000002400147c82 */ /* 0x000fe20008000000 */
[----:B------:R-:W-:Y:S01]  /*1bc0*/  UMOV UR17, UR33 ;  /* 0x0000002100117c82 */ /* 0x000fe20008000000 */
[----:B------:R-:W-:Y:S01]  /*1bd0*/  UMOV UR18, UR34 ;  /* 0x0000002200127c82 */ /* 0x000fe20008000000 */
[----:B------:R-:W-:Y:S01]  /*1be0*/  UTMALDG.3D [UR32], [UR10], desc[UR12] ;  /* 0x00000c200a0075b4 */ /* 0x000fe20008011000 */
[----:B------:R2:W-:Y:S02]  /*1bf0*/  UTMALDG.3D.MULTICAST [UR16], [UR8], UR4, desc[UR12] ;  /* 0x00000c10080073b4 */ /* 0x0005e40008011804 */
[----:B--2---:R-:W-:Y:S01]  /*1c00*/  UMOV UR13, UR21 ;  /* 0x00000015000d7c82 */ /* 0x004fe20008000000 */
[----:B------:R-:W-:Y:S01]  /*1c10*/  UMOV UR4, UR5 ;  /* 0x0000000500047c82 */ /* 0x000fe20008000000 */
[----:B------:R-:W-:Y:S05]  /*1c20*/  BRA.U UP0, `(.L_x_31) ;  /* 0xfffffffd004c7547 */ /* 0x000fea000b83ffff */
.L_x_25:
[----:B------:R-:W-:Y:S01]  /*1c30*/  ULEA UR4, UR5, UR7, 0x3 ;  /* 0x0000000705047291 */ /* 0x000fe2000f8e18ff */
[----:B-1--4-:R-:W-:Y:S01]  /*1c40*/  SHF.L.U32 R0, R12, 0x1f, RZ ;  /* 0x0000001f0c007819 */ /* 0x012fe200000006ff */
[----:B------:R-:W-:Y:S01]  /*1c50*/  @!P1 SYNCS.ARRIVE.TRANS64.A1T0 RZ, [UR7+0x78], RZ ;  /* 0x000078ffffff99a7 */ /* 0x000fe20008100007 */
[----:B------:R-:W-:-:S06]  /*1c60*/  UISETP.GT.AND UP0, UPT, UR43, UR41, UPT ;  /* 0x000000292b00728c */ /* 0x000fcc000bf04270 */
[----:B---3--:R1:W3:Y:S03]  /*1c70*/  SYNCS.PHASECHK.TRANS64.TRYWAIT P0, [UR4+0x28], R0 ;  /* 0x00002800ff0075a7 */ /* 0x0082e60008001104 */
[----:B------:R-:W-:Y:S05]  /*1c80*/  BRA.U !UP0, `(.L_x_32) ;  /* 0x0000000108bc7547 */ /* 0x000fea000b800000 */
[----:B------:R-:W-:Y:S01]  /*1c90*/  UIADD3 UR25, UPT, UPT, UR44, UR13, URZ ;  /* 0x0000000d2c197290 */ /* 0x000fe2000fffe0ff */
[----:B------:R-:W-:-:S11]  /*1ca0*/  UMOV UR4, UR5 ;  /* 0x0000000500047c82 */ /* 0x000fd60008000000 */
.L_x_38:
[----:B------:R-:W-:Y:S01]  /*1cb0*/  ULEA UR9, UR4, UR7, 0x3 ;  /* 0x0000000704097291 */ /* 0x000fe2000f8e18ff */
[----:B---3--:R-:W-:Y:S01]  /*1cc0*/  @!P3 MOV R2, 0x6000 ;  /* 0x000060000002b802 */ /* 0x008fe20000000f00 */
[----:B-1-3--:R-:W-:Y:S10]  /*1cd0*/  @P0 BRA `(.L_x_33) ;  /* 0x00000000000c0947 */ /* 0x00aff40003800000 */
[----:B------:R-:W-:-:S04]  /*1ce0*/  SHF.L.U32 R3, R12, 0x1f, RZ ;  /* 0x0000001f0c037819 */ /* 0x000fc800000006ff */
[----:B------:R-:W3:Y:S02]  /*1cf0*/  SYNCS.PHASECHK.TRANS64.TRYWAIT P0, [UR9+0x28], R3 ;  /* 0x00002803ff0075a7 */ /* 0x000ee40008001109 */
[----:B---3--:R-:W-:Y:S05]  /*1d00*/  @!P0 BRA `(.L_x_34) ;  /* 0x0000005c00408947 */ /* 0x008fea0003800000 */
.L_x_33:
[----:B------:R3:W-:Y:S01]  /*1d10*/  @!P3 SYNCS.ARRIVE.TRANS64 RZ, [UR9], R2 ;  /* 0x00000002ffffb9a7 */ /* 0x0007e20008000009 */
[----:B------:R-:W-:-:S04]  /*1d20*/  ULOP3.LUT UR5, UR24, 0x2, URZ, 0xfc, !UPT ;  /* 0x0000000218057892 */ /* 0x000fc8000f8efcff */
[----:B------:R-:W-:-:S09]  /*1d30*/  UISETP.NE.AND UP0, UPT, UR5, 0x2, UPT ;  /* 0x000000020500788c */ /* 0x000fd2000bf05270 */
[----:B------:R-:W-:Y:S05]  /*1d40*/  BRA.U UP0, `(.L_x_35) ;  /* 0x0000000100047547 */ /* 0x000fea000b800000 */
[----:B--2---:R-:W-:Y:S05]  /*1d50*/  BPT.TRAP 0x1 ;  /* 0x000000040000795c */ /* 0x004fea0000300000 */
.L_x_35:
[----:B------:R-:W-:Y:S04]  /*1d60*/  BSSY.RECONVERGENT B0, `(.L_x_36) ;  /* 0x0000003000007945 */ /* 0x000fe80003800200 */
[----:B------:R-:W-:Y:S05]  /*1d70*/  @P2 BRA `(.L_x_37) ;  /* 0x0000000000042947 */ /* 0x000fea0003800000 */
[----:B--2---:R-:W-:Y:S05]  /*1d80*/  BPT.TRAP 0x1 ;  /* 0x000000040000795c */ /* 0x004fea0000300000 */
.L_x_37:
[----:B--2---:R-:W-:Y:S05]  /*1d90*/  BSYNC.RECONVERGENT B0 ;  /* 0x0000000000007941 */ /* 0x004fea0003800200 */
.L_x_36:
[----:B------:R-:W-:Y:S02]  /*1da0*/  UIADD3 UR5, UPT, UPT, UR4, 0x1, URZ ;  /* 0x0000000104057890 */ /* 0x000fe4000fffe0ff */
[----:B------:R-:W-:Y:S02]  /*1db0*/  UIADD3 UR14, UP1, UPT, UR26, 0x80, URZ ;  /* 0x000000801a0e7890 */ /* 0x000fe4000ff3e0ff */
[----:B------:R-:W-:Y:S02]  /*1dc0*/  UISETP.NE.AND UP0, UPT, UR5, 0x5, UPT ;  /* 0x000000050500788c */ /* 0x000fe4000bf05270 */
[----:B------:R-:W-:Y:S02]  /*1dd0*/  USHF.L.U32 UR10, UR13, 0x7, URZ ;  /* 0x000000070d0a7899 */ /* 0x000fe400080006ff */
[----:B------:R-:W-:Y:S02]  /*1de0*/  USEL UR8, URZ, 0x1, UP0 ;  /* 0x00000001ff087887 */ /* 0x000fe40008000000 */
[----:B------:R-:W-:-:S02]  /*1df0*/  USEL UR5, UR5, URZ, UP0 ;  /* 0x000000ff05057287 */ /* 0x000fc40008000000 */
[----:B------:R-:W-:Y:S02]  /*1e00*/  UIADD3 UR22, UP0, UPT, UR26, 0x180, URZ ;  /* 0x000001801a167890 */ /* 0x000fe4000ff1e0ff */
[----:B------:R-:W-:Y:S01]  /*1e10*/  LOP3.LUT R12, R12, UR8, RZ, 0x3c, !PT ;  /* 0x000000080c0c7c12 */ /* 0x000fe2000f8e3cff */
[----:B------:R-:W-:Y:S02]  /*1e20*/  ULEA UR8, UR4, UR7, 0xd ;  /* 0x0000000704087291 */ /* 0x000fe4000f8e68ff */
[----:B------:R-:W-:Y:S01]  /*1e30*/  ULEA UR6, UR5, UR7, 0x3 ;  /* 0x0000000705067291 */ /* 0x000fe2000f8e18ff */
[----:B-1----:R-:W-:Y:S01]  /*1e40*/  SHF.L.U32 R0, R12, 0x1f, RZ ;  /* 0x0000001f0c007819 */ /* 0x002fe200000006ff */
[----:B------:R-:W-:Y:S02]  /*1e50*/  UIADD3 UR8, UPT, UPT, UR8, 0x4400, URZ ;  /* 0x0000440008087890 */ /* 0x000fe4000fffe0ff */
[----:B------:R-:W-:Y:S02]  /*1e60*/  UIADD3.X UR15, UPT, UPT, URZ, UR27, URZ, UP1, !UPT ;  /* 0x0000001bff0f7290 */ /* 0x000fe40008ffe4ff */
[----:B------:R-:W-:-:S02]  /*1e70*/  ULEA UR16, UR4, UR29, 0xe ;  /* 0x0000001d04107291 */ /* 0x000fc4000f8e70ff */
[----:B------:R-:W-:Y:S01]  /*1e80*/  UIADD3.X UR23, UPT, UPT, URZ, UR27, URZ, UP0, !UPT ;  /* 0x0000001bff177290 */ /* 0x000fe200087fe4ff */
[----:B------:R4:W1:Y:S01]  /*1e90*/  SYNCS.PHASECHK.TRANS64.TRYWAIT P0, [UR6+0x28], R0 ;  /* 0x00002800ff0075a7 */ /* 0x0008620008001106 */
[----:B------:R-:W-:Y:S01]  /*1ea0*/  UMOV UR30, 0x0 ;  /* 0x00000000001e7882 */ /* 0x000fe20000000000 */
[----:B------:R-:W-:Y:S01]  /*1eb0*/  UMOV UR31, 0x10000000 ;  /* 0x10000000001f7882 */ /* 0x000fe20000000000 */
[----:B------:R-:W-:Y:S01]  /*1ec0*/  UMOV UR11, UR35 ;  /* 0x00000023000b7c82 */ /* 0x000fe20008000000 */
[----:B------:R-:W-:Y:S01]  /*1ed0*/  UMOV UR12, UR36 ;  /* 0x00000024000c7c82 */ /* 0x000fe20008000000 */
[----:B------:R-:W-:Y:S01]  /*1ee0*/  UMOV UR6, 0x30000 ;  /* 0x0003000000067882 */ /* 0x000fe20000000000 */
[----:B------:R-:W-:Y:S01]  /*1ef0*/  UMOV UR20, UR36 ;  /* 0x0000002400147c82 */ /* 0x000fe20008000000 */
[----:B------:R-:W-:Y:S01]  /*1f00*/  UMOV UR17, UR9 ;  /* 0x0000000900117c82 */ /* 0x000fe20008000000 */
[----:B------:R-:W-:Y:S01]  /*1f10*/  UMOV UR18, UR10 ;  /* 0x0000000a00127c82 */ /* 0x000fe20008000000 */
[----:B------:R4:W-:Y:S01]  /*1f20*/  UTMALDG.3D [UR8], [UR14], desc[UR30] ;  /* 0x00001e080e0075b4 */ /* 0x0009e20008011000 */
[----:B------:R-:W-:Y:S01]  /*1f30*/  UIADD3 UR13, UPT, UPT, UR13, 0x1, URZ ;  /* 0x000000010d0d7890 */ /* 0x000fe2000fffe0ff */
[----:B------:R-:W-:-:S03]  /*1f40*/  UMOV UR4, UR5 ;  /* 0x0000000500047c82 */ /* 0x000fc60008000000 */
[----:B------:R-:W-:Y:S01]  /*1f50*/  UISETP.NE.AND UP0, UPT, UR13, UR25, UPT ;  /* 0x000000190d00728c */ /* 0x000fe2000bf05270 */
[----:B------:R4:W-:Y:S08]  /*1f60*/  UTMALDG.3D.MULTICAST [UR16], [UR22], UR6, desc[UR30] ;  /* 0x00001e10160073b4 */ /* 0x0009f00008011806 */
[----:B----4-:R-:W-:Y:S05]  /*1f70*/  BRA.U UP0, `(.L_x_38) ;  /* 0xfffffffd004c7547 */ /* 0x010fea000b83ffff */
.L_x_32:
[C---:B------:R-:W-:Y:S01]  /*1f80*/  LEA R3, R11.reuse, UR7, 0x3 ;  /* 0x000000070b037c11 */ /* 0x040fe2000f8e18ff */
[----:B------:R-:W-:Y:S01]  /*1f90*/  NOP ;  /* 0x0000000000007918 */ /* 0x000fe20000000000 */
[----:B-1----:R-:W-:Y:S02]  /*1fa0*/  SHF.L.U32 R0, R10, 0x1f, RZ ;  /* 0x0000001f0a007819 */ /* 0x002fe400000006ff */
[----:B------:R-:W-:Y:S02]  /*1fb0*/  LEA R5, R11, UR7, 0x4 ;  /* 0x000000070b057c11 */ /* 0x000fe4000f8e20ff */
[----:B---3--:R-:W1:Y:S02]  /*1fc0*/  SYNCS.PHASECHK.TRANS64.TRYWAIT P0, [R3+URZ+0x80], R0 ;  /* 0x00008000030075a7 */ /* 0x008e6400080011ff */
[----:B-1----:R-:W-:Y:S05]  /*1fd0*/  @!P0 BRA `(.L_x_39) ;  /* 0x0000005800a48947 */ /* 0x002fea0003800000 */
.L_x_116:
[----:B------:R-:W3:Y:S01]  /*1fe0*/  LDS.128 R4, [R5+0x110] ;  /* 0x0001100005047984 */ /* 0x000ee20000000c00 */
[----:B------:R-:W-:Y:S01]  /*1ff0*/  UISETP.GE.AND UP0, UPT, UR42, 0x1, UPT ;  /* 0x000000012a00788c */ /* 0x000fe2000bf06270 */
[----:B------:R-:W-:Y:S01]  /*2000*/  @!PT LDS RZ, [RZ] ;  /* 0x00000000fffff984 */ /* 0x000fe20000000800 */
[----:B------:R-:W-:Y:S01]  /*2010*/  @!PT LDS RZ, [RZ] ;  /* 0x00000000fffff984 */ /* 0x000fe20000000800 */
[----:B------:R-:W-:Y:S01]  /*2020*/  @!PT LDS RZ, [RZ] ;  /* 0x00000000fffff984 */ /* 0x000fe20000000800 */
[----:B------:R-:W-:Y:S01]  /*2030*/  @!PT LDS RZ, [RZ] ;  /* 0x00000000fffff984 */ /* 0x000fe20000000800 */
[----:B------:R4:W-:Y:S06]  /*2040*/  MEMBAR.ALL.CTA ;  /* 0x0000000000007992 */ /* 0x0009ec0000008000 */
[----:B----4-:R-:W4:Y:S01]  /*2050*/  FENCE.VIEW.ASYNC.S ;  /* 0x00000000000073c6 */ /* 0x010f220000000000 */
[----:B---3--:R-:W-:-:S13]  /*2060*/  LOP3.LUT P0, RZ, R6, 0x1, RZ, 0xc0, !PT ;  /* 0x0000000106ff7812 */ /* 0x008fda000780c0ff */
[----:B----4-:R-:W-:Y:S01]  /*2070*/  VOTEU.ANY UP1, P0 ;  /* 0x0000000000ff7886 */ /* 0x010fe20000020100 */
[----:B------:R-:W-:-:S13]  /*2080*/  PLOP3.LUT P0, PT, PT, PT, UP1, 0x80, 0x8 ;  /* 0x000000000008781c */ /* 0x000fda0003f0f018 */
[----:B-1----:R-:W-:Y:S02]  /*2090*/  @P0 LOP3.LUT R0, R5, 0xffff, RZ, 0xc0, !PT ;  /* 0x0000ffff05000812 */ /* 0x002fe400078ec0ff */
[----:B------:R-:W-:Y:S02]  /*20a0*/  @P0 MOV R2, R4 ;  /* 0x0000000400020202 */ /* 0x000fe40000000f00 */
[----:B------:R-:W-:Y:S01]  /*20b0*/  @P0 R2UR UR6, R0 ;  /* 0x00000000000602ca */ /* 0x000fe200000e0000 */
[----:B------:R-:W-:Y:S01]  /*20c0*/  VIADD R0, R3, 0x90 ;  /* 0x0000009003007836 */ /* 0x000fe20000000000 */
[----:B------:R-:W-:Y:S02]  /*20d0*/  @P0 SHF.R.U32.HI R4, RZ, 0x10, R5 ;  /* 0x00000010ff040819 */ /* 0x000fe40000011605 */
[----:B------:R-:W-:Y:S02]  /*20e0*/  @P0 R2UR UR8, R2 ;  /* 0x00000000020802ca */ /* 0x000fe400000e0000 */
[----:B------:R-:W-:-:S02]  /*20f0*/  PRMT R0, RZ, 0x654, R0 ;  /* 0x00000654ff007816 */ /* 0x000fc40000000000 */
[----:B------:R-:W-:Y:S02]  /*2100*/  @P0 R2UR UR4, R4 ;  /* 0x00000000040402ca */ /* 0x000fe400000e0000 */
[----:B------:R1:W-:Y:S03]  /*2110*/  SYNCS.ARRIVE.TRANS64.RED.A1T0 RZ, [R0+URZ], RZ ;  /* 0x000000ff00ff79a7 */ /* 0x0003e600081004ff */
[----:B------:R-:W-:-:S04]  /*2120*/  @UP1 UMOV UR37, UR6 ;  /* 0x0000000600251c82 */ /* 0x000fc80008000000 */
[----:B------:R-:W-:-:S04]  /*2130*/  @UP1 UMOV UR38, UR8 ;  /* 0x0000000800261c82 */ /* 0x000fc80008000000 */
[----:B------:R-:W-:Y:S01]  /*2140*/  @UP1 UMOV UR36, UR4 ;  /* 0x0000000400241c82 */ /* 0x000fe20008000000 */
[----:B------:R-:W-:Y:S05]  /*2150*/  BRA.U !UP0, `(.L_x_40) ;  /* 0x0000000108d47547 */ /* 0x000fea000b800000 */
[----:B------:R-:W2:Y:S01]  /*2160*/  LDCU.128 UR12, c[0x0][0xb10] ;  /* 0x00016200ff0c77ac */ /* 0x000ea20008000c00 */
[----:B------:R-:W3:Y:S01]  /*2170*/  LDCU UR25, c[0x0][0xb20] ;  /* 0x00016400ff1977ac */ /* 0x000ee20008000800 */
[----:B------:R-:W4:Y:S01]  /*2180*/  LDCU UR20, c[0x0][0xb0c] ;  /* 0x00016180ff1477ac */ /* 0x000f220008000800 */
[----:B------:R-:W1:Y:S01]  /*2190*/  LDCU.64 UR10, c[0x0][0xb28] ;  /* 0x00016500ff0a77ac */ /* 0x000e620008000a00 */
[----:B------:R-:W-:Y:S02]  /*21a0*/  UISETP.NE.AND UP3, UPT, UR42, 0x1, UPT ;  /* 0x000000012a00788c */ /* 0x000fe4000bf65270 */
[----:B--2---:R-:W-:Y:S02]  /*21b0*/  UIMAD.WIDE.U32 UR16, UR39, UR15, URZ ;  /* 0x0000000f271072a5 */ /* 0x004fe4000f8e00ff */
[----:B------:R-:W-:Y:S02]  /*21c0*/  UIMAD.WIDE.U32 UR8, UR40, UR12, URZ ;  /* 0x0000000c280872a5 */ /* 0x000fe4000f8e00ff */
[----:B------:R-:W-:-:S02]  /*21d0*/  UISETP.NE.AND UP0, UPT, UR14, 0x1, UPT ;  /* 0x000000010e00788c */ /* 0x000fc4000bf05270 */
[----:B------:R-:W-:Y:S01]  /*21e0*/  UIMAD.WIDE.U32 UR22, UR37, UR15, URZ ;  /* 0x0000000f251672a5 */ /* 0x000fe2000f8e00ff */
[----:B------:R-:W-:Y:S02]  /*21f0*/  UMOV UR16, UR17 ;  /* 0x0000001100107c82 */ /* 0x000fe40008000000 */
[----:B------:R-:W-:Y:S01]  /*2200*/  UMOV UR8, UR9 ;  /* 0x0000000900087c82 */ /* 0x000fe20008000000 */
[----:B---3--:R-:W-:Y:S02]  /*2210*/  USHF.R.U32.HI UR16, URZ, UR25, UR16 ;  /* 0x00000019ff107299 */ /* 0x008fe40008011610 */
[----:B----4-:R-:W-:Y:S02]  /*2220*/  UISETP.NE.AND UP2, UPT, UR20, 0x1, UPT ;  /* 0x000000011400788c */ /* 0x010fe4000bf45270 */
[----:B------:R-:W-:Y:S02]  /*2230*/  USHF.R.U32.HI UR8, URZ, UR13, UR8 ;  /* 0x0000000dff087299 */ /* 0x000fe40008011608 */
[----:B------:R-:W-:-:S02]  /*2240*/  USEL UR6, UR39, UR16, !UP0 ;  /* 0x0000001027067287 */ /* 0x000fc4000c000000 */
[----:B------:R-:W-:Y:S02]  /*2250*/  USEL UR8, UR40, UR8, !UP2 ;  /* 0x0000000828087287 */ /* 0x000fe4000d000000 */
[----:B-1----:R-:W-:Y:S01]  /*2260*/  UIMAD.WIDE.U32 UR16, UR6, UR10, URZ ;  /* 0x0000000a061072a5 */ /* 0x002fe2000f8e00ff */
[----:B------:R-:W-:Y:S01]  /*2270*/  UMOV UR4, UR23 ;  /* 0x0000001700047c82 */ /* 0x000fe20008000000 */
[----:B------:R-:W-:Y:S02]  /*2280*/  UIMAD.WIDE.U32 UR18, UR38, UR12, URZ ;  /* 0x0000000c261272a5 */ /* 0x000fe4000f8e00ff */
[----:B------:R-:W-:-:S03]  /*2290*/  UIMAD.WIDE.U32 UR22, UR8, UR10, URZ ;  /* 0x0000000a081672a5 */ /* 0x000fc6000f8e00ff */
[----:B------:R-:W-:Y:S01]  /*22a0*/  UMOV UR16, UR17 ;  /* 0x0000001100107c82 */ /* 0x000fe20008000000 */
[----:B------:R-:W-:Y:S02]  /*22b0*/  USHF.R.U32.HI UR4, URZ, UR25, UR4 ;  /* 0x00000019ff047299 */ /* 0x000fe40008011604 */
[----:B------:R-:W-:Y:S01]  /*22c0*/  @UP3 USHF.R.U32.HI UR6, URZ, UR11, UR16 ;  /* 0x0000000bff063299 */ /* 0x000fe20008011610 */
[----:B------:R-:W-:Y:S01]  /*22d0*/  UMOV UR18, UR19 ;  /* 0x0000001300127c82 */ /* 0x000fe20008000000 */
[----:B------:R-:W-:Y:S01]  /*22e0*/  UMOV UR22, UR23 ;  /* 0x0000001700167c82 */ /* 0x000fe20008000000 */
[----:B------:R-:W-:Y:S02]  /*22f0*/  USHF.R.U32.HI UR13, URZ, UR13, UR18 ;  /* 0x0000000dff0d7299 */ /* 0x000fe40008011612 */
[----:B------:R-:W-:Y:S02]  /*2300*/  USEL UR4, UR37, UR4, !UP0 ;  /* 0x0000000425047287 */ /* 0x000fe4000c000000 */
[----:B------:R-:W-:-:S02]  /*2310*/  @UP3 USHF.R.U32.HI UR8, URZ, UR11, UR22 ;  /* 0x0000000bff083299 */ /* 0x000fc40008011616 */
[----:B------:R-:W-:Y:S02]  /*2320*/  UIMAD UR9, UR42, UR6, URZ ;  /* 0x000000062a0972a4 */ /* 0x000fe4000f8e02ff */
[----:B------:R-:W-:Y:S02]  /*2330*/  USEL UR6, UR38, UR13, !UP2 ;  /* 0x0000000d26067287 */ /* 0x000fe4000d000000 */
[----:B------:R-:W-:Y:S02]  /*2340*/  UIMAD UR12, UR42, UR8, URZ ;  /* 0x000000082a0c72a4 */ /* 0x000fe4000f8e02ff */
[----:B------:R-:W-:Y:S02]  /*2350*/  UISETP.GE.AND UP0, UPT, UR4, UR9, UPT ;  /* 0x000000090400728c */ /* 0x000fe4000bf06270 */
[----:B------:R-:W-:Y:S02]  /*2360*/  UIMAD.WIDE.U32 UR16, UR4, UR10, URZ ;  /* 0x0000000a041072a5 */ /* 0x000fe4000f8e00ff */
[----:B------:R-:W-:-:S02]  /*2370*/  UISETP.GE.OR UP0, UPT, UR6, UR12, UP0 ;  /* 0x0000000c0600728c */ /* 0x000fc40008706670 */
[----:B------:R-:W-:Y:S02]  /*2380*/  UIMAD.WIDE.U32 UR12, UR6, UR10, URZ ;  /* 0x0000000a060c72a5 */ /* 0x000fe4000f8e00ff */
[----:B------:R-:W-:Y:S01]  /*2390*/  UIADD3 UR15, UPT, UPT, -UR4, URZ, URZ ;  /* 0x000000ff040f7290 */ /* 0x000fe2000fffe1ff */
[----:B------:R-:W-:Y:S01]  /*23a0*/  UMOV UR10, UR17 ;  /* 0x00000011000a7c82 */ /* 0x000fe20008000000 */
[----:B------:R-:W-:Y:S02]  /*23b0*/  UIADD3 UR12, UPT, UPT, -UR6, URZ, URZ ;  /* 0x000000ff060c7290 */ /* 0x000fe4000fffe1ff */
[----:B------:R-:W-:-:S03]  /*23c0*/  USHF.R.U32.HI UR10, URZ, UR11, UR10 ;  /* 0x0000000bff0a7299 */ /* 0x000fc6000801160a */
[----:B------:R-:W-:Y:S01]  /*23d0*/  @!UP0 UMOV UR9, UR13 ;  /* 0x0000000d00098c82 */ /* 0x000fe20008000000 */
[----:B------:R-:W-:Y:S02]  /*23e0*/  UIMAD UR15, UR14, UR15, UR37 ;  /* 0x0000000f0e0f72a4 */ /* 0x000fe4000f8e0225 */
[----:B------:R-:W-:Y:S02]  /*23f0*/  USEL UR10, UR4, UR10, !UP3 ;  /* 0x0000000a040a7287 */ /* 0x000fe4000d800000 */
[----:B------:R-:W-:Y:S02]  /*2400*/  @!UP0 USHF.R.U32.HI UR9, URZ, UR11, UR9 ;  /* 0x0000000bff098299 */ /* 0x000fe40008011609 */
[----:B------:R-:W-:Y:S02]  /*2410*/  UIADD3 UR11, UPT, UPT, -UR10, URZ, URZ ;  /* 0x000000ff0a0b7290 */ /* 0x000fe4000fffe1ff */
[----:B------:R-:W-:Y:S02]  /*2420*/  @!UP0 USEL UR9, UR6, UR9, !UP3 ;  /* 0x0000000906098287 */ /* 0x000fe4000d800000 */
[----:B------:R-:W-:-:S02]  /*2430*/  UIMAD UR11, UR42, UR11, UR4 ;  /* 0x0000000b2a0b72a4 */ /* 0x000fc4000f8e0204 */
[----:B------:R-:W-:Y:S02]  /*2440*/  @!UP0 UIADD3 UR10, UPT, UPT, UR10, -UR9, URZ ;  /* 0x800000090a0a8290 */ /* 0x000fe4000fffe0ff */
[----:B------:R-:W-:Y:S02]  /*2450*/  @!UP0 UIMAD UR9, UR11, UR8, UR9 ;  /* 0x000000080b0982a4 */ /* 0x000fe4000f8e0209 */
[----:B------:R-:W-:Y:S02]  /*2460*/  @!UP0 UIMAD UR4, UR42, UR10, UR6 ;  /* 0x0000000a2a0482a4 */ /* 0x000fe4000f8e0206 */
[----:B------:R-:W-:Y:S02]  /*2470*/  UIMAD UR8, UR20, UR12, UR38 ;  /* 0x0000000c140872a4 */ /* 0x000fe4000f8e0226 */
[----:B------:R-:W-:Y:S01]  /*2480*/  UIMAD UR37, UR4, UR14, UR15 ;  /* 0x0000000e042572a4 */ /* 0x000fe2000f8e020f */
[----:B------:R-:W-:Y:S02]  /*2490*/  @!UP0 UMOV UR6, UR9 ;  /* 0x0000000900068c82 */ /* 0x000fe40008000000 */
[----:B------:R-:W-:-:S12]  /*24a0*/  UIMAD UR38, UR6, UR20, UR8 ;  /* 0x00000014062672a4 */ /* 0x000fd8000f8e0208 */
.L_x_40:
[----:B------:R-:W3:Y:S02]  /*24b0*/  LDCU UR4, c[0x0][0xb30] ;  /* 0x00016600ff0477ac */ /* 0x000ee40008000800 */
[----:B---3--:R-:W-:-:S09]  /*24c0*/  UISETP.NE.AND UP0, UPT, UR4, 0x1, UPT ;  /* 0x000000010400788c */ /* 0x008fd2000bf05270 */
[----:B------:R-:W-:Y:S05]  /*24d0*/  BRA.U UP0, `(.L_x_41) ;  /* 0x0000000100447547 */ /* 0x000fea000b800000 */
[----:B------:R-:W3:Y:S01]  /*24e0*/  LDCU.128 UR12, c[0x0][0xb10] ;  /* 0x00016200ff0c77ac */ /* 0x000ee20008000c00 */
[----:B------:R-:W4:Y:S01]  /*24f0*/  LDCU UR16, c[0x0][0xb0c] ;  /* 0x00016180ff1077ac */ /* 0x000f220008000800 */
[----:B------:R-:W1:Y:S01]  /*2500*/  LDCU UR17, c[0x0][0xb20] ;  /* 0x00016400ff1177ac */ /* 0x000e620008000800 */
[----:B---3--:R-:W-:Y:S02]  /*2510*/  UIMAD.WIDE.U32 UR10, UR38, UR12, URZ ;  /* 0x0000000c260a72a5 */ /* 0x008fe4000f8e00ff */
[----:B------:R-:W-:Y:S02]  /*2520*/  UIMAD.WIDE.U32 UR8, UR37, UR15, URZ ;  /* 0x0000000f250872a5 */ /* 0x000fe4000f8e00ff */
[----:B----4-:R-:W-:Y:S02]  /*2530*/  UISETP.NE.AND UP2, UPT, UR16, 0x1, UPT ;  /* 0x000000011000788c */ /* 0x010fe4000bf45270 */
[----:B------:R-:W-:Y:S01]  /*2540*/  UISETP.NE.AND UP0, UPT, UR14, 0x1, UPT ;  /* 0x000000010e00788c */ /* 0x000fe2000bf05270 */
[----:B------:R-:W-:-:S02]  /*2550*/  UMOV UR6, UR11 ;  /* 0x0000000b00067c82 */ /* 0x000fc40008000000 */
[----:B------:R-:W-:Y:S01]  /*2560*/  UMOV UR4, UR9 ;  /* 0x0000000900047c82 */ /* 0x000fe20008000000 */
[----:B------:R-:W-:Y:S02]  /*2570*/  USHF.R.U32.HI UR6, URZ, UR13, UR6 ;  /* 0x0000000dff067299 */ /* 0x000fe40008011606 */
[----:B-1----:R-:W-:Y:S02]  /*2580*/  USHF.R.U32.HI UR4, URZ, UR17, UR4 ;  /* 0x00000011ff047299 */ /* 0x002fe40008011604 */
[----:B------:R-:W-:Y:S02]  /*2590*/  USEL UR6, UR38, UR6, !UP2 ;  /* 0x0000000626067287 */ /* 0x000fe4000d000000 */
[----:B------:R-:W-:-:S04]  /*25a0*/  USEL UR4, UR37, UR4, !UP0 ;  /* 0x0000000425047287 */ /* 0x000fc8000c000000 */
[----:B------:R-:W-:Y:S02]  /*25b0*/  UIADD3 UR8, UPT, UPT, UR6, -UR4, URZ ;  /* 0x8000000406087290 */ /* 0x000fe4000fffe0ff */
[----:B------:R-:W-:Y:S02]  /*25c0*/  UIADD3 UR4, UPT, UPT, -UR6, UR4, URZ ;  /* 0x0000000406047290 */ /* 0x000fe4000fffe1ff */
[----:B------:R-:W-:Y:S02]  /*25d0*/  UIMAD UR37, UR8, UR14, UR37 ;  /* 0x0000000e082572a4 */ /* 0x000fe4000f8e0225 */
[----:B------:R-:W-:-:S12]  /*25e0*/  UIMAD UR38, UR4, UR16, UR38 ;  /* 0x00000010042672a4 */ /* 0x000fd8000f8e0226 */
.L_x_41:
[----:B------:R-:W-:Y:S01]  /*25f0*/  VIADD R11, R11, 0x1 ;  /* 0x000000010b0b7836 */ /* 0x000fe20000000000 */
[----:B------:R-:W-:Y:S01]  /*2600*/  PLOP3.LUT P1, PT, PT, PT, PT, 0x80, 0x8 ;  /* 0x000000000008781c */ /* 0x000fe20003f2f070 */
[----:B------:R-:W-:Y:S02]  /*2610*/  UIADD3 UR20, UPT, UPT, UR38, UR62, URZ ;  /* 0x0000003e26147290 */ /* 0x000fe4000fffe0ff */
[----:B------:R-:W-:Y:S01]  /*2620*/  UIADD3 UR30, UPT, UPT, UR37, UR59, URZ ;  /* 0x0000003b251e7290 */ /* 0x000fe2000fffe0ff */
[----:B------:R-:W-:-:S04]  /*2630*/  ISETP.NE.AND P0, PT, R11, 0x2, PT ;  /* 0x000000020b00780c */ /* 0x000fc80003f05270 */
[----:B------:R-:W-:Y:S02]  /*2640*/  SEL R3, RZ, 0x1, P0 ;  /* 0x00000001ff037807 */ /* 0x000fe40000000000 */
[----:B------:R-:W-:Y:S02]  /*2650*/  SEL R11, R11, RZ, P0 ;  /* 0x000000ff0b0b7207 */ /* 0x000fe40000000000 */
[----:B------:R-:W-:Y:S01]  /*2660*/  LOP3.LUT R10, R10, R3, RZ, 0x3c, !PT ;  /* 0x000000030a0a7212 */ /* 0x000fe200078e3cff */
[----:B------:R-:W-:Y:S06]  /*2670*/  BRA.U UP1, `(.L_x_42) ;  /* 0xfffffff1015c7547 */ /* 0x000fec000b83ffff */
[----:B------:R-:W-:Y:S01]  /*2680*/  UIADD3 UR7, UPT, UPT, UR7, 0x28, URZ ;  /* 0x0000002807077890 */ /* 0x000fe2000fffe0ff */
[----:B------:R-:W-:-:S03]  /*2690*/  SHF.L.U32 R3, R12, 0x1f, RZ ;  /* 0x0000001f0c037819 */ /* 0x000fc600000006ff */
[----:B------:R-:W-:-:S09]  /*26a0*/  ULEA UR4, UR5, UR7, 0x3 ;  /* 0x0000000705047291 */ /* 0x000fd2000f8e18ff */
[----:B------:R-:W3:Y:S02]  /*26b0*/  SYNCS.PHASECHK.TRANS64.TRYWAIT P0, [UR4], R3 ;  /* 0x00000003ff0075a7 */ /* 0x000ee40008001104 */
[----:B---3--:R-:W-:Y:S05]  /*26c0*/  @!P0 BRA `(.L_x_43) ;  /* 0x0000005000fc8947 */ /* 0x008fea0003800000 */
.L_x_118:
[----:B------:R-:W-:-:S04]  /*26d0*/  UIADD3 UR4, UPT, UPT, UR5, 0x1, URZ ;  /* 0x0000000105047890 */ /* 0x000fc8000fffe0ff */
[----:B------:R-:W-:-:S04]  /*26e0*/  UISETP.NE.AND UP0, UPT, UR4, 0x5, UPT ;  /* 0x000000050400788c */ /* 0x000fc8000bf05270 */
[----:B------:R-:W-:Y:S02]  /*26f0*/  USEL UR6, URZ, 0x1, UP0 ;  /* 0x00000001ff067887 */ /* 0x000fe40008000000 */
[----:B------:R-:W-:-:S04]  /*2700*/  USEL UR4, UR4, URZ, UP0 ;  /* 0x000000ff04047287 */ /* 0x000fc80008000000 */
[----:B------:R-:W-:Y:S01]  /*2710*/  ULEA UR5, UR4, UR7, 0x3 ;  /* 0x0000000704057291 */ /* 0x000fe2000f8e18ff */
[----:B------:R-:W-:-:S04]  /*2720*/  LOP3.LUT R2, R12, UR6, RZ, 0x3c, !PT ;  /* 0x000000060c027c12 */ /* 0x000fc8000f8e3cff */
[----:B-1----:R-:W-:-:S04]  /*2730*/  SHF.L.U32 R3, R2, 0x1f, RZ ;  /* 0x0000001f02037819 */ /* 0x002fc800000006ff */
[----:B------:R-:W1:Y:S02]  /*2740*/  SYNCS.PHASECHK.TRANS64.TRYWAIT P0, [UR5], R3 ;  /* 0x00000003ff0075a7 */ /* 0x000e640008001105 */
[----:B-1----:R-:W-:Y:S05]  /*2750*/  @!P0 BRA `(.L_x_44) ;  /* 0x0000005000f08947 */ /* 0x002fea0003800000 */
.L_x_120:
        /* <DEDUP_REMOVED lines=9> */
.L_x_122:
        /* <DEDUP_REMOVED lines=9> */
.L_x_124:
[----:B------:R-:W-:-:S04]  /*2880*/  UIADD3 UR4, UPT, UPT, UR4, 0x1, URZ ;  /* 0x0000000104047890 */ /* 0x000fc8000fffe0ff */
[----:B------:R-:W-:-:S04]  /*2890*/  UISETP.NE.AND UP0, UPT, UR4, 0x5, UPT ;  /* 0x000000050400788c */ /* 0x000fc8000bf05270 */
[----:B------:R-:W-:Y:S02]  /*28a0*/  USEL UR5, URZ, 0x1, UP0 ;  /* 0x00000001ff057887 */ /* 0x000fe40008000000 */
[----:B------:R-:W-:-:S04]  /*28b0*/  USEL UR4, UR4, URZ, UP0 ;  /* 0x000000ff04047287 */ /* 0x000fc80008000000 */
[----:B------:R-:W-:Y:S01]  /*28c0*/  ULEA UR4, UR4, UR7, 0x3 ;  /* 0x0000000704047291 */ /* 0x000fe2000f8e18ff */
[----:B-1----:R-:W-:-:S04]  /*28d0*/  LOP3.LUT R3, R2, UR5, RZ, 0x3c, !PT ;  /* 0x0000000502037c12 */ /* 0x002fc8000f8e3cff */
[----:B------:R-:W-:Y:S01]  /*28e0*/  SHF.L.U32 R3, R3, 0x1f, RZ ;  /* 0x0000001f03037819 */ /* 0x000fe200000006ff */
[----:B------:R-:W-:-:S07]  /*28f0*/  IMAD.U32 R0, RZ, RZ, UR4 ;  /* 0x00000004ff007e24 */ /* 0x000fce000f8e00ff */
.L_x_47:
[----:B-1----:R1:W3:Y:S02]  /*2900*/  SYNCS.PHASECHK.TRANS64.TRYWAIT P0, [R0+URZ], R3 ;  /* 0x00000003000075a7 */ /* 0x0022e400080011ff */
[----:B---3--:R-:W-:Y:S05]  /*2910*/  @!P0 NANOSLEEP.SYNCS 0x989680 ;  /* 0x009896800000895d */ /* 0x008fea0003900000 */
[----:B------:R-:W3:Y:S02]  /*2920*/  @!P0 SYNCS.PHASECHK.TRANS64 P0, [R0+URZ], R3 ;  /* 0x00000003000085a7 */ /* 0x000ee400080010ff */
[----:B--23--:R-:W-:Y:S05]  /*2930*/  @P0 EXIT ;  /* 0x000000000000094d */ /* 0x00cfea0003800000 */
[----:B------:R-:W-:Y:S05]  /*2940*/  BRA `(.L_x_47) ;  /* 0xfffffffc00ec7947 */ /* 0x000fea000383ffff */
.L_x_22:
[----:B------:R-:W2:Y:S02]  /*2950*/  S2UR UR4, SR_CgaCtaId ;  /* 0x00000000000479c3 */ /* 0x000ea40000008800 */
[----:B--2---:R-:W-:-:S04]  /*2960*/  UISETP.NE.AND UP0, UPT, UR4, URZ, UPT ;  /* 0x000000ff0400728c */ /* 0x004fc8000bf05270 */
[----:B------:R-:W-:-:S09]  /*2970*/  UISETP.NE.OR UP0, UPT, UR18, 0x1, UP0 ;  /* 0x000000011200788c */ /* 0x000fd20008705670 */
[----:B------:R-:W-:Y:S05]  /*2980*/  BRA.U UP0, `(.L_x_48) ;  /* 0x00000005004c7547 */ /* 0x000fea000b800000 */
[----:B------:R-:W2:Y:S01]  /*2990*/  S2UR UR5, SR_CgaCtaId ;  /* 0x00000000000579c3 */ /* 0x000ea20000008800 */
[----:B------:R-:W-:Y:S01]  /*29a0*/  UMOV UR4, 0x400 ;  /* 0x0000040000047882 */ /* 0x000fe20000000000 */
[----:B------:R-:W-:Y:S01]  /*29b0*/  ISETP.GE.U32.AND P2, PT, R0, 0x2, PT ;  /* 0x000000020000780c */ /* 0x000fe20003f46070 */
[----:B------:R-:W-:Y:S01]  /*29c0*/  IMAD.MOV.U32 R12, RZ, RZ, 0x1 ;  /* 0x00000001ff0c7424 */ /* 0x000fe200078e00ff */
[----:B------:R-:W-:Y:S02]  /*29d0*/  CS2R R10, SRZ ;  /* 0x00000000000a7805 */ /* 0x000fe4000001ff00 */
[----:B------:R-:W-:Y:S01]  /*29e0*/  CS2R R8, SRZ ;  /* 0x0000000000087805 */ /* 0x000fe2000001ff00 */
[----:B--2---:R-:W-:-:S03]  /*29f0*/  ULEA UR6, UR5, UR4, 0x18 ;  /* 0x0000000405067291 */ /* 0x004fc6000f8ec0ff */
[----:B------:R-:W-:-:S09]  /*2a00*/  UMOV UR5, URZ ;  /* 0x000000ff00057c82 */ /* 0x000fd20008000000 */
.L_x_52:
[----:B------:R-:W-:Y:S02]  /*2a10*/  LEA R2, R8, UR6, 0x3 ;  /* 0x0000000608027c11 */ /* 0x000fe4000f8e18ff */
[----:B------:R-:W-:-:S03]  /*2a20*/  SHF.L.U32 R5, R9, 0x1f, RZ ;  /* 0x0000001f09057819 */ /* 0x000fc600000006ff */
[----:B------:R-:W-:Y:S01]  /*2a30*/  VIADD R4, R2, 0xf0 ;  /* 0x000000f002047836 */ /* 0x000fe20000000000 */
[----:B------:R-:W2:Y:S02]  /*2a40*/  SYNCS.PHASECHK.TRANS64.TRYWAIT P0, [R2+URZ+0xe0], R5 ;  /* 0x0000e005020075a7 */ /* 0x000ea400080011ff */
[----:B--2---:R-:W-:Y:S05]  /*2a50*/  @!P0 BRA `(.L_x_49) ;  /* 0x0000005000788947 */ /* 0x004fea0003800000 */
.L_x_125:
[----:B------:R-:W-:Y:S01]  /*2a60*/  ULEA UR4, UR5, UR6, 0x3 ;  /* 0x0000000605047291 */ /* 0x000fe2000f8e18ff */
[----:B------:R-:W-:Y:S02]  /*2a70*/  PRMT R4, RZ, 0x654, R4 ;  /* 0x00000654ff047816 */ /* 0x000fe40000000004 */
[----:B--2---:R-:W-:Y:S01]  /*2a80*/  SHF.L.U32 R5, R12, 0x1f, RZ ;  /* 0x0000001f0c057819 */ /* 0x004fe200000006ff */
[----:B------:R-:W-:Y:S01]  /*2a90*/  UIADD3 UR7, UPT, UPT, UR4, 0x80, URZ ;  /* 0x0000008004077890 */ /* 0x000fe2000fffe0ff */
[----:B------:R2:W-:Y:S05]  /*2aa0*/  SYNCS.ARRIVE.TRANS64.RED.A1T0 RZ, [R4+URZ], RZ ;  /* 0x000000ff04ff79a7 */ /* 0x0005ea00081004ff */
[----:B------:R-:W-:Y:S01]  /*2ab0*/  IMAD.U32 R7, RZ, RZ, UR7 ;  /* 0x00000007ff077e24 */ /* 0x000fe2000f8e00ff */
[----:B------:R-:W3:Y:S04]  /*2ac0*/  SYNCS.PHASECHK.TRANS64.TRYWAIT P0, [UR4+0x90], R5 ;  /* 0x00009005ff0075a7 */ /* 0x000ee80008001104 */
[----:B------:R-:W-:Y:S01]  /*2ad0*/  PRMT R6, R0, 0x654, R7 ;  /* 0x0000065400067816 */ /* 0x000fe20000000007 */
[----:B--2---:R-:W-:Y:S01]  /*2ae0*/  @!P2 IMAD.MOV.U32 R4, RZ, RZ, 0x10 ;  /* 0x00000010ff04a424 */ /* 0x004fe200078e00ff */
[----:B---3--:R-:W-:Y:S06]  /*2af0*/  @!P0 BRA `(.L_x_50) ;  /* 0x0000005000648947 */ /* 0x008fec0003800000 */
.L_x_127:
[----:B------:R-:W-:Y:S01]  /*2b00*/  ULEA UR8, UR5, UR6, 0x4 ;  /* 0x0000000605087291 */ /* 0x000fe2000f8e20ff */
[----:B------:R-:W-:Y:S01]  /*2b10*/  SEL R3, R6, R3, !P2 ;  /* 0x0000000306037207 */ /* 0x000fe20005000000 */
[----:B------:R-:W-:Y:S01]  /*2b20*/  UIADD3 UR9, UPT, UPT, UR4, 0x80, URZ ;  /* 0x0000008004097890 */ /* 0x000fe2000fffe0ff */
[----:B--2---:R-:W-:Y:S01]  /*2b30*/  LEA R2, R11, UR6, 0x3 ;  /* 0x000000060b027c11 */ /* 0x004fe2000f8e18ff */
[----:B------:R-:W-:Y:S01]  /*2b40*/  UIADD3 UR8, UPT, UPT, UR8, 0x110, URZ ;  /* 0x0000011008087890 */ /* 0x000fe2000fffe0ff */
[----:B------:R-:W-:Y:S01]  /*2b50*/  SHF.L.U32 R5, R10, 0x1f, RZ ;  /* 0x0000001f0a057819 */ /* 0x000fe200000006ff */
[----:B------:R2:W-:Y:S01]  /*2b60*/  @!P2 SYNCS.ARRIVE.TRANS64.RED RZ, [R3+URZ], R4 ;  /* 0x0000000403ffa9a7 */ /* 0x0005e200080004ff */
[----:B------:R-:W-:Y:S01]  /*2b70*/  UIADD3 UR4, UPT, UPT, UR5, 0x1, URZ ;  /* 0x0000000105047890 */ /* 0x000fe2000fffe0ff */
[----:B------:R-:W-:-:S03]  /*2b80*/  VIADD R8, R8, 0x1 ;  /* 0x0000000108087836 */ /* 0x000fc60000000000 */
[----:B------:R-:W-:Y:S02]  /*2b90*/  UISETP.NE.AND UP0, UPT, UR4, 0x2, UPT ;  /* 0x000000020400788c */ /* 0x000fe4000bf05270 */
[----:B------:R-:W-:Y:S06]  /*2ba0*/  UGETNEXTWORKID.BROADCAST [UR8], [UR9] ;  /* 0x00000000080073ca */ /* 0x000fec0008000100 */
[----:B------:R-:W-:Y:S01]  /*2bb0*/  USEL UR7, URZ, 0x1, UP0 ;  /* 0x00000001ff077887 */ /* 0x000fe20008000000 */
[----:B------:R-:W-:Y:S01]  /*2bc0*/  ISETP.NE.AND P0, PT, R8, 0x2, PT ;  /* 0x000000020800780c */ /* 0x000fe20003f05270 */
[----:B------:R-:W-:Y:S01]  /*2bd0*/  USEL UR5, UR4, URZ, UP0 ;  /* 0x000000ff04057287 */ /* 0x000fe20008000000 */
[----:B------:R-:W3:Y:S03]  /*2be0*/  SYNCS.PHASECHK.TRANS64.TRYWAIT P1, [R2+URZ+0x80], R5 ;  /* 0x00008005020075a7 */ /* 0x000ee600080211ff */
[----:B------:R-:W-:Y:S01]  /*2bf0*/  LOP3.LUT R12, R12, UR7, RZ, 0x3c, !PT ;  /* 0x000000070c0c7c12 */ /* 0x000fe2000f8e3cff */
[----:B--23--:R-:W-:Y:S07]  /*2c00*/  @!P1 BRA `(.L_x_51) ;  /* 0x0000005000389947 */ /* 0x00cfee0003800000 */
.L_x_128:
[C---:B------:R-:W-:Y:S01]  /*2c10*/  LEA R4, R11.reuse, UR6, 0x4 ;  /* 0x000000060b047c11 */ /* 0x040fe2000f8e20ff */
[----:B--2---:R-:W-:Y:S01]  /*2c20*/  VIADD R2, R2, 0x90 ;  /* 0x0000009002027836 */ /* 0x004fe20000000000 */
[----:B------:R-:W-:Y:S01]  /*2c30*/  SEL R8, R8, RZ, P0 ;  /* 0x000000ff08087207 */ /* 0x000fe20000000000 */
[----:B------:R-:W-:-:S03]  /*2c40*/  VIADD R11, R11, 0x1 ;  /* 0x000000010b0b7836 */ /* 0x000fc60000000000 */
[----:B------:R-:W2:Y:S01]  /*2c50*/  LDS.128 R4, [R4+0x110] ;  /* 0x0001100004047984 */ /* 0x000ea20000000c00 */
[----:B------:R-:W-:Y:S02]  /*2c60*/  PRMT R2, RZ, 0x654, R2 ;  /* 0x00000654ff027816 */ /* 0x000fe40000000002 */
[C---:B------:R-:W-:Y:S01]  /*2c70*/  ISETP.NE.AND P1, PT, R11.reuse, 0x2, PT ;  /* 0x000000020b00780c */ /* 0x040fe20003f25270 */
[----:B------:R-:W-:Y:S01]  /*2c80*/  @!PT LDS RZ, [RZ] ;  /* 0x00000000fffff984 */ /* 0x000fe20000000800 */
[----:B------:R-:W-:Y:S01]  /*2c90*/  @!PT LDS RZ, [RZ] ;  /* 0x00000000fffff984 */ /* 0x000fe20000000800 */
[----:B------:R-:W-:Y:S01]  /*2ca0*/  @!PT LDS RZ, [RZ] ;  /* 0x00000000fffff984 */ /* 0x000fe20000000800 */
[----:B------:R-:W-:Y:S01]  /*2cb0*/  @!PT LDS RZ, [RZ] ;  /* 0x00000000fffff984 */ /* 0x000fe20000000800 */
[----:B------:R3:W-:Y:S06]  /*2cc0*/  MEMBAR.ALL.CTA ;  /* 0x0000000000007992 */ /* 0x0007ec0000008000 */
[----:B---3--:R-:W3:Y:S01]  /*2cd0*/  FENCE.VIEW.ASYNC.S ;  /* 0x00000000000073c6 */ /* 0x008ee20000000000 */
[----:B------:R-:W-:Y:S01]  /*2ce0*/  SEL R11, R11, RZ, P1 ;  /* 0x000000ff0b0b7207 */ /* 0x000fe20000800000 */
[----:B---3--:R3:W-:Y:S01]  /*2cf0*/  SYNCS.ARRIVE.TRANS64.RED.A1T0 RZ, [R2+URZ], RZ ;  /* 0x000000ff02ff79a7 */ /* 0x0087e200081004ff */
[----:B--2---:R-:W-:-:S02]  /*2d00*/  LOP3.LUT P3, RZ, R6, 0x1, RZ, 0xc0, !PT ;  /* 0x0000000106ff7812 */ /* 0x004fc4000786c0ff */
[----:B------:R-:W-:-:S04]  /*2d10*/  SEL R5, RZ, 0x1, P1 ;  /* 0x00000001ff057807 */ /* 0x000fc80000800000 */
[----:B------:R-:W-:Y:S02]  /*2d20*/  LOP3.LUT R10, R10, R5, RZ, 0x3c, !PT ;  /* 0x000000050a0a7212 */ /* 0x000fe400078e3cff */
[----:B---3--:R-:W-:-:S04]  /*2d30*/  SEL R2, RZ, 0x1, P0 ;  /* 0x00000001ff027807 */ /* 0x008fc80000000000 */
[----:B------:R-:W-:Y:S01]  /*2d40*/  LOP3.LUT R9, R9, R2, RZ, 0x3c, !PT ;  /* 0x0000000209097212 */ /* 0x000fe200078e3cff */
[----:B------:R-:W-:Y:S06]  /*2d50*/  @P3 BRA `(.L_x_52) ;  /* 0xfffffffc002c3947 */ /* 0x000fec000383ffff */
[----:B------:R-:W-:Y:S01]  /*2d60*/  ULEA UR4, UR5, UR6, 0x3 ;  /* 0x0000000605047291 */ /* 0x000fe2000f8e18ff */
[----:B------:R-:W-:-:S08]  /*2d70*/  SHF.L.U32 R3, R12, 0x1f, RZ ;  /* 0x0000001f0c037819 */ /* 0x000fd000000006ff */
[----:B------:R-:W2:Y:S02]  /*2d80*/  SYNCS.PHASECHK.TRANS64 P0, [UR4+0x90], R3 ;  /* 0x00009003ff0075a7 */ /* 0x000ea40008001004 */
[----:B--2---:R-:W-:Y:S05]  /*2d90*/  @P0 BRA `(.L_x_53) ;  /* 0x0000000000080947 */ /* 0x004fea0003800000 */
[----:B------:R-:W2:Y:S02]  /*2da0*/  SYNCS.PHASECHK.TRANS64.TRYWAIT P0, [UR4+0x90], R3 ;  /* 0x00009003ff0075a7 */ /* 0x000ea40008001104 */
[----:B--2---:R-:W-:Y:S05]  /*2db0*/  @!P0 BRA `(.L_x_54) ;  /* 0x0000004c00e08947 */ /* 0x004fea0003800000 */
.L_x_53:
[----:B------:R-:W-:-:S04]  /*2dc0*/  UIADD3 UR7, UPT, UPT, UR5, 0x1, URZ ;  /* 0x0000000105077890 */ /* 0x000fc8000fffe0ff */
[----:B------:R-:W-:-:S04]  /*2dd0*/  UISETP.NE.AND UP0, UPT, UR7, 0x2, UPT ;  /* 0x000000020700788c */ /* 0x000fc8000bf05270 */
[----:B------:R-:W-:Y:S02]  /*2de0*/  USEL UR8, URZ, 0x1, UP0 ;  /* 0x00000001ff087887 */ /* 0x000fe40008000000 */
[----:B------:R-:W-:-:S04]  /*2df0*/  USEL UR7, UR7, URZ, UP0 ;  /* 0x000000ff07077287 */ /* 0x000fc80008000000 */
[----:B------:R-:W-:Y:S01]  /*2e00*/  ULEA UR7, UR7, UR6, 0x3 ;  /* 0x0000000607077291 */ /* 0x000fe2000f8e18ff */
[----:B--2---:R-:W-:-:S04]  /*2e10*/  LOP3.LUT R3, R12, UR8, RZ, 0x3c, !PT ;  /* 0x000000080c037c12 */ /* 0x004fc8000f8e3cff */
[----:B------:R-:W-:-:S04]  /*2e20*/  SHF.L.U32 R0, R3, 0x1f, RZ ;  /* 0x0000001f03007819 */ /* 0x000fc800000006ff */
[----:B------:R-:W2:Y:S02]  /*2e30*/  SYNCS.PHASECHK.TRANS64 P0, [UR7+0x90], R0 ;  /* 0x00009000ff0075a7 */ /* 0x000ea40008001007 */
[----:B-12---:R-:W-:Y:S05]  /*2e40*/  @P0 EXIT ;  /* 0x000000000000094d */ /* 0x006fea0003800000 */
[----:B------:R-:W-:Y:S02]  /*2e50*/  SHF.L.U32 R3, R3, 0x1f, RZ ;  /* 0x0000001f03037819 */ /* 0x000fe400000006ff */
[----:B------:R-:W-:-:S07]  /*2e60*/  MOV R0, UR7 ;  /* 0x0000000700007c02 */ /* 0x000fce0008000f00 */
.L_x_55:
[----:B-1----:R1:W2:Y:S02]  /*2e70*/  SYNCS.PHASECHK.TRANS64.TRYWAIT P0, [R0+URZ+0x90], R3 ;  /* 0x00009003000075a7 */ /* 0x0022a400080011ff */
[----:B--2---:R-:W-:Y:S05]  /*2e80*/  @!P0 NANOSLEEP.SYNCS 0x989680 ;  /* 0x009896800000895d */ /* 0x004fea0003900000 */
[----:B------:R-:W2:Y:S02]  /*2e90*/  @!P0 SYNCS.PHASECHK.TRANS64 P0, [R0+URZ+0x90], R3 ;  /* 0x00009003000085a7 */ /* 0x000ea400080010ff */
[----:B--2---:R-:W-:Y:S05]  /*2ea0*/  @P0 EXIT ;  /* 0x000000000000094d */ /* 0x004fea0003800000 */
[----:B------:R-:W-:Y:S05]  /*2eb0*/  BRA `(.L_x_55) ;  /* 0xfffffffc00ec7947 */ /* 0x000fea000383ffff */
.L_x_48:
[----:B------:R-:W-:Y:S05]  /*2ec0*/  BRA.U UP4, `(.L_x_56) ;  /* 0x0000000d04d87547 */ /* 0x000fea000b800000 */
[----:B------:R-:W2:Y:S01]  /*2ed0*/  S2UR UR7, SR_CgaCtaId ;  /* 0x00000000000779c3 */ /* 0x000ea20000008800 */
[----:B------:R-:W-:Y:S01]  /*2ee0*/  UMOV UR4, 0x40 ;  /* 0x0000004000047882 */ /* 0x000fe20000000000 */
[----:B------:R-:W-:Y:S01]  /*2ef0*/  NOP ;  /* 0x0000000000007918 */ /* 0x000fe20000000000 */
[----:B------:R-:W-:Y:S01]  /*2f00*/  UMOV UR6, 0x400 ;  /* 0x0000040000067882 */ /* 0x000fe20000000000 */
[----:B--2---:R-:W-:Y:S02]  /*2f10*/  ULEA UR5, UR7, UR4, 0x18 ;  /* 0x0000000407057291 */ /* 0x004fe4000f8ec0ff */
[----:B------:R-:W-:-:S07]  /*2f20*/  ULEA UR6, UR7, UR6, 0x18 ;  /* 0x0000000607067291 */ /* 0x000fce000f8ec0ff */
[----:B------:R-:W2:Y:S02]  /*2f30*/  LDS.U8 R0, [UR5+0x1c] ;  /* 0x00001c05ff007984 */ /* 0x000ea40008000000 */
[----:B--2---:R-:W-:-:S13]  /*2f40*/  ISETP.NE.AND P0, PT, R0, RZ, PT ;  /* 0x000000ff0000720c */ /* 0x004fda0003f05270 */
[----:B------:R-:W-:Y:S05]  /*2f50*/  @P0 BRA `(.L_x_57) ;  /* 0x0000000000580947 */ /* 0x000fea0003800000 */
[----:B------:R-:W-:-:S13]  /*2f60*/  ELECT P0, URZ, PT ;  /* 0x0000000000ff782f */ /* 0x000fda0003800000 */
[----:B------:R-:W-:Y:S05]  /*2f70*/  @!P0 BRA `(.L_x_58) ;  /* 0x0000000000608947 */ /* 0x000fea0003800000 */
[----:B------:R-:W-:Y:S01]  /*2f80*/  UMOV UR4, 0x10 ;  /* 0x0000001000047882 */ /* 0x000fe20000000000 */
[----:B------:R-:W-:Y:S01]  /*2f90*/  HFMA2 R0, -RZ, RZ, 0, 5.9604644775390625e-08 ;  /* 0x00000001ff007431 */ /* 0x000fe200000001ff */
[----:B------:R-:W-:-:S03]  /*2fa0*/  MOV R3, 0xffff ;  /* 0x0000ffff00037802 */ /* 0x000fc60000000f00 */
[----:B------:R-:W-:Y:S04]  /*2fb0*/  DEPBAR.LE SB2, 0x36 ;  /* 0x0000ad800000791a */ /* 0x000fe80000000000 */
[----:B------:R-:W2:Y:S02]  /*2fc0*/  UTCATOMSWS.FIND_AND_SET.ALIGN UP0, UR4, UR4 ;  /* 0x00000004000475e3 */ /* 0x000ea40008000800 */
[----:B--2---:R-:W-:Y:S01]  /*2fd0*/  MOV R4, UR4 ;  /* 0x0000000400047c02 */ /* 0x004fe20008000f00 */
[----:B------:R-:W-:Y:S06]  /*2fe0*/  BRA.U UP0, `(.L_x_59) ;  /* 0x0000000100187547 */ /* 0x000fec000b800000 */
.L_x_60:
[----:B------:R-:W-:Y:S05]  /*2ff0*/  NANOSLEEP 0x64 ;  /* 0x000000640000795d */ /* 0x000fea0003800000 */
[----:B------:R-:W-:-:S05]  /*3000*/  UMOV UR4, 0x10 ;  /* 0x0000001000047882 */ /* 0x000fca0000000000 */
[----:B------:R-:W-:Y:S04]  /*3010*/  DEPBAR.LE SB2, 0x36 ;  /* 0x0000ad800000791a */ /* 0x000fe80000000000 */
[----:B------:R-:W2:Y:S02]  /*3020*/  UTCATOMSWS.FIND_AND_SET.ALIGN UP0, UR4, UR4 ;  /* 0x00000004000475e3 */ /* 0x000ea40008000800 */
[----:B--2---:R-:W-:Y:S01]  /*3030*/  MOV R4, UR4 ;  /* 0x0000000400047c02 */ /* 0x004fe20008000f00 */
[----:B------:R-:W-:Y:S05]  /*3040*/  BRA.U !UP0, `(.L_x_60) ;  /* 0xfffffffd08e87547 */ /* 0x000fea000b83ffff */
.L_x_59:
[-C--:B------:R-:W-:Y:S02]  /*3050*/  SHF.L.U32 R3, R3, R4.reuse, RZ ;  /* 0x0000000403037219 */ /* 0x080fe400000006ff */
[----:B------:R-:W-:Y:S01]  /*3060*/  SHF.L.U32 R0, R0, R4, RZ ;  /* 0x0000000400007219 */ /* 0x000fe200000006ff */
[----:B------:R-:W-:Y:S02]  /*3070*/  IMAD.SHL.U32 R4, R4, 0x20, RZ ;  /* 0x0000002004047824 */ /* 0x000fe400078e00ff */
[----:B------:R2:W-:Y:S04]  /*3080*/  ATOMS.OR RZ, [UR5+0x14], R3 ;  /* 0x00001403ffff798c */ /* 0x0005e8000b000005 */
[----:B------:R2:W-:Y:S04]  /*3090*/  ATOMS.OR RZ, [UR5+0x18], R0 ;  /* 0x00001800ffff798c */ /* 0x0005e8000b000005 */
[----:B------:R2:W-:Y:S01]  /*30a0*/  STS [UR6+0x130], R4 ;  /* 0x00013004ff007988 */ /* 0x0005e20008000806 */
[----:B------:R-:W-:Y:S05]  /*30b0*/  BRA `(.L_x_58) ;  /* 0x0000000000107947 */ /* 0x000fea0003800000 */
.L_x_57:
[----:B------:R-:W-:Y:S02]  /*30c0*/  MOV R0, 0xffffffff ;  /* 0xffffffff00007802 */ /* 0x000fe40000000f00 */
[----:B------:R-:W-:-:S03]  /*30d0*/  MOV R4, 0x3100 ;  /* 0x0000310000047802 */ /* 0x000fc60000000f00 */
[----:B------:R2:W-:Y:S04]  /*30e0*/  STS [UR6+0x130], R0 ;  /* 0x00013000ff007988 */ /* 0x0005e80008000806 */
[----:B-12--5:R-:W-:Y:S05]  /*30f0*/  CALL.REL.NOINC `($__internal_1_$__cuda_sm10x_tcgen05_guardrail_trap_phase_invalid_during_alloc) ;  /* 0x00000050009c7944 */ /* 0x026fea0003c00000 */
.L_x_58:
[----:B------:R-:W-:Y:S05]  /*3100*/  WARPSYNC.ALL ;  /* 0x0000000000007948 */ /* 0x000fea0003800000 */
[----:B------:R-:W3:Y:S01]  /*3110*/  S2UR UR4, SR_CgaCtaId ;  /* 0x00000000000479c3 */ /* 0x000ee20000008800 */
[----:B------:R-:W-:Y:S01]  /*3120*/  UMOV UR26, 0x400 ;  /* 0x00000400001a7882 */ /* 0x000fe20000000000 */
[----:B------:R-:W-:-:S06]  /*3130*/  NOP ;  /* 0x0000000000007918 */ /* 0x000fcc0000000000 */
[----:B------:R-:W-:Y:S06]  /*3140*/  BAR.ARV 0x6, 0xa0 ;  /* 0x0182800000007b1d */ /* 0x000fec0000002000 */
[----:B------:R-:W4:Y:S01]  /*3150*/  LDCU UR5, c[0x0][0x38c] ;  /* 0x00007180ff0577ac */ /* 0x000f220008000800 */
[----:B------:R-:W-:Y:S01]  /*3160*/  LOP3.LUT R2, R2, 0xffff, RZ, 0xc0, !PT ;  /* 0x0000ffff02027812 */ /* 0x000fe200078ec0ff */
[----:B------:R-:W-:Y:S01]  /*3170*/  IMAD.MOV.U32 R11, RZ, RZ, 0x1 ;  /* 0x00000001ff0b7424 */ /* 0x000fe200078e00ff */
[----:B------:R-:W-:Y:S01]  /*3180*/  CS2R R8, SRZ ;  /* 0x0000000000087805 */ /* 0x000fe2000001ff00 */
[----:B------:R-:W1:Y:S01]  /*3190*/  LDCU UR7, c[0x0][0x38c] ;  /* 0x00007180ff0777ac */ /* 0x000e620008000800 */
[----:B------:R-:W-:Y:S01]  /*31a0*/  R2UR UR27, R2 ;  /* 0x00000000021b72ca */ /* 0x000fe200000e0000 */
[----:B------:R-:W-:Y:S01]  /*31b0*/  IMAD.MOV.U32 R10, RZ, RZ, RZ ;  /* 0x000000ffff0a7224 */ /* 0x000fe200078e00ff */
[----:B------:R-:W-:Y:S01]  /*31c0*/  UMOV UR30, URZ ;  /* 0x000000ff001e7c82 */ /* 0x000fe20008000000 */
[----:B------:R-:W-:Y:S01]  /*31d0*/  UMOV UR24, URZ ;  /* 0x000000ff00187c82 */ /* 0x000fe20008000000 */
[----:B---3--:R-:W-:Y:S01]  /*31e0*/  ULEA UR26, UR4, UR26, 0x18 ;  /* 0x0000001a041a7291 */ /* 0x008fe2000f8ec0ff */
[----:B------:R-:W-:Y:S01]  /*31f0*/  UMOV UR38, 0x0 ;  /* 0x0000000000267882 */ /* 0x000fe20000000000 */
[----:B------:R-:W-:-:S02]  /*3200*/  UMOV UR39, 0x4200490 ;  /* 0x0420049000277882 */ /* 0x000fc40000000000 */
[----:B------:R-:W-:Y:S02]  /*3210*/  UIADD3 UR4, UPT, UPT, UR26, 0x4400, URZ ;  /* 0x000044001a047890 */ /* 0x000fe4000fffe0ff */
[----:B------:R-:W-:Y:S02]  /*3220*/  UIADD3 UR6, UPT, UPT, UR26, 0xe400, URZ ;  /* 0x0000e4001a067890 */ /* 0x000fe4000fffe0ff */
[----:B----4-:R-:W-:Y:S01]  /*3230*/  UIADD3 UR5, UPT, UPT, UR5, 0x7f, URZ ;  /* 0x0000007f05057890 */ /* 0x010fe2000fffe0ff */
[----:B--2---:R-:W2:Y:S01]  /*3240*/  LDS R0, [UR26+0x130] ;  /* 0x0001301aff007984 */ /* 0x004ea20008000800 */
[----:B-1----:R-:W-:Y:S01]  /*3250*/  UMOV UR36, 0x0 ;  /* 0x0000000000247882 */ /* 0x002fe20000000000 */
[----:B------:R-:W-:Y:S01]  /*3260*/  UMOV UR37, 0x4200490 ;  /* 0x0420049000257882 */ /* 0x000fe20000000000 */
[----:B------:R-:W-:Y:S02]  /*3270*/  USHF.R.S32.HI UR40, URZ, 0x1f, UR5 ;  /* 0x0000001fff287899 */ /* 0x000fe40008011405 */
[----:B------:R-:W-:-:S02]  /*3280*/  UISETP.GE.AND UP4, UPT, UR7, 0x1, UPT ;  /* 0x000000010700788c */ /* 0x000fc4000bf86270 */
[----:B------:R-:W-:Y:S02]  /*3290*/  ULEA.HI UR40, UR40, UR5, URZ, 0x7 ;  /* 0x0000000528287291 */ /* 0x000fe4000f8f38ff */
[----:B------:R-:W-:Y:S02]  /*32a0*/  USHF.R.U32.HI UR5, URZ, 0x4, UR4 ;  /* 0x00000004ff057899 */ /* 0x000fe40008011604 */
[----:B------:R-:W-:Y:S02]  /*32b0*/  USHF.R.S32.HI UR40, URZ, 0x7, UR40 ;  /* 0x00000007ff287899 */ /* 0x000fe40008011428 */
[----:B------:R-:W-:Y:S02]  /*32c0*/  USHF.R.U32.HI UR4, URZ, 0x4, UR6 ;  /* 0x00000004ff047899 */ /* 0x000fe40008011606 */
[----:B------:R-:W-:Y:S02]  /*32d0*/  UISETP.LT.AND UP0, UPT, UR40, 0x1, UPT ;  /* 0x000000012800788c */ /* 0x000fe4000bf01270 */
[----:B------:R-:W-:-:S02]  /*32e0*/  ULOP3.LUT UR5, UR5, 0x3fff, URZ, 0xc0, !UPT ;  /* 0x00003fff05057892 */ /* 0x000fc4000f8ec0ff */
[----:B------:R-:W-:Y:S02]  /*32f0*/  ULOP3.LUT UR4, UR4, 0x3fff, URZ, 0xc0, !UPT ;  /* 0x00003fff04047892 */ /* 0x000fe4000f8ec0ff */
[----:B------:R-:W-:Y:S02]  /*3300*/  USEL UR41, UR40, 0x1, !UP0 ;  /* 0x0000000128297887 */ /* 0x000fe4000c000000 */
[----:B------:R-:W-:Y:S02]  /*3310*/  ULOP3.LUT UR28, UR5, 0x10000, URZ, 0xfc, !UPT ;  /* 0x00010000051c7892 */ /* 0x000fe4000f8efcff */
[----:B------:R-:W-:Y:S02]  /*3320*/  ULOP3.LUT UR29, UR4, 0x10000, URZ, 0xfc, !UPT ;  /* 0x00010000041d7892 */ /* 0x000fe4000f8efcff */
[----:B------:R-:W-:Y:S01]  /*3330*/  UIADD3 UR41, UPT, UPT, -UR41, URZ, URZ ;  /* 0x000000ff29297290 */ /* 0x000fe2000fffe1ff */
[----:B------:R-:W-:Y:S01]  /*3340*/  UMOV UR34, 0x0 ;  /* 0x0000000000227882 */ /* 0x000fe20000000000 */
[----:B------:R-:W-:Y:S01]  /*3350*/  UMOV UR35, 0x4200490 ;  /* 0x0420049000237882 */ /* 0x000fe20000000000 */
[----:B------:R-:W-:Y:S01]  /*3360*/  UMOV UR32, 0x0 ;  /* 0x0000000000207882 */ /* 0x000fe20000000000 */
[----:B------:R-:W-:Y:S01]  /*3370*/  UMOV UR33, 0x4200490 ;  /* 0x0420049000217882 */ /* 0x000fe20000000000 */
[----:B--2---:R-:W-:-:S15]  /*3380*/  R2UR UR42, R0 ;  /* 0x00000000002a72ca */ /* 0x004fde00000e0000 */
.L_x_67:
[----:B------:R-:W-:Y:S02]  /*3390*/  LEA R0, R10, UR26, 0x3 ;  /* 0x0000001a0a007c11 */ /* 0x000fe4000f8e18ff */
[----:B------:R-:W-:Y:S02]  /*33a0*/  SHF.L.U32 R5, R9, 0x1f, RZ ;  /* 0x0000001f09057819 */ /* 0x000fe400000006ff */
[----:B------:R-:W-:Y:S01]  /*33b0*/  PLOP3.LUT P0, PT, PT, PT, UP4, 0x80, 0x8 ;  /* 0x000000000008781c */ /* 0x000fe20003f0f048 */
[----:B------:R-:W-:Y:S01]  /*33c0*/  VIADD R3, R0, 0x90 ;  /* 0x0000009000037836 */ /* 0x000fe20000000000 */
[----:B-1----:R-:W1:Y:S02]  /*33d0*/  SYNCS.PHASECHK.TRANS64.TRYWAIT P1, [R0+URZ+0x80], R5 ;  /* 0x00008005000075a7 */ /* 0x002e6400080211ff */
[----:B-1-3--:R-:W-:Y:S09]  /*33e0*/  @!P1 BRA `(.L_x_61) ;  /* 0x00000048006c9947 */ /* 0x00aff20003800000 */
.L_x_130:
[----:B------:R-:W-:Y:S01]  /*33f0*/  LEA R4, R10, UR26, 0x4 ;  /* 0x0000001a0a047c11 */ /* 0x000fe2000f8e20ff */
[----:B------:R-:W-:Y:S01]  /*3400*/  @UP4 ULEA UR4, UR24, UR26, 0x3 ;  /* 0x0000001a18044291 */ /* 0x000fe2000f8e18ff */
[----:B------:R-:W-:Y:S01]  /*3410*/  PLOP3.LUT P2, PT, PT, PT, PT, 0x80, 0x8 ;  /* 0x000000000008781c */ /* 0x000fe20003f4f070 */
[----:B------:R-:W-:Y:S01]  /*3420*/  ULEA UR31, UR30, UR26, 0x3 ;  /* 0x0000001a1e1f7291 */ /* 0x000fe2000f8e18ff */
[----:B------:R-:W-:Y:S02]  /*3430*/  PRMT R3, RZ, 0x654, R3 ;  /* 0x00000654ff037816 */ /* 0x000fe40000000003 */
[----:B-1----:R-:W1:Y:S01]  /*3440*/  LDS.128 R4, [R4+0x110] ;  /* 0x0001100004047984 */ /* 0x002e620000000c00 */
[----:B------:R-:W-:Y:S02]  /*3450*/  @P0 SHF.L.U32 R2, R8, 0x1f, RZ ;  /* 0x0000001f08020819 */ /* 0x000fe400000006ff */
[----:B------:R-:W-:Y:S01]  /*3460*/  SHF.L.U32 R0, R11, 0x1f, RZ ;  /* 0x0000001f0b007819 */ /* 0x000fe200000006ff */
[----:B------:R-:W-:Y:S01]  /*3470*/  @!PT LDS RZ, [RZ] ;  /* 0x00000000fffff984 */ /* 0x000fe20000000800 */
[----:B------:R-:W-:Y:S01]  /*3480*/  @!PT LDS RZ, [RZ] ;  /* 0x00000000fffff984 */ /* 0x000fe20000000800 */
[----:B------:R-:W-:Y:S01]  /*3490*/  @!PT LDS RZ, [RZ] ;  /* 0x00000000fffff984 */ /* 0x000fe20000000800 */
[----:B------:R-:W-:Y:S01]  /*34a0*/  @!PT LDS RZ, [RZ] ;  /* 0x00000000fffff984 */ /* 0x000fe20000000800 */
[----:B------:R2:W-:Y:S06]  /*34b0*/  MEMBAR.ALL.CTA ;  /* 0x0000000000007992 */ /* 0x0005ec0000008000 */
[----:B--2---:R-:W2:Y:S02]  /*34c0*/  FENCE.VIEW.ASYNC.S ;  /* 0x00000000000073c6 */ /* 0x004ea40000000000 */
[----:B--2---:R2:W-:Y:S01]  /*34d0*/  SYNCS.ARRIVE.TRANS64.RED.A1T0 RZ, [R3+URZ], RZ ;  /* 0x000000ff03ff79a7 */ /* 0x0045e200081004ff */
[----:B------:R2:W3:Y:S01]  /*34e0*/  @P0 SYNCS.PHASECHK.TRANS64.TRYWAIT P2, [UR4], R2 ;  /* 0x00000002ff0005a7 */ /* 0x0004e20008041104 */
[----:B------:R-:W-:Y:S01]  /*34f0*/  ULEA.HI UR4, UR30, UR30, URZ, 0x1 ;  /* 0x0000001e1e047291 */ /* 0x000fe2000f8f08ff */
[----:B-1----:R-:W-:-:S03]  /*3500*/  LOP3.LUT P1, RZ, R6, 0x1, RZ, 0xc0, !PT ;  /* 0x0000000106ff7812 */ /* 0x002fc6000782c0ff */
[----:B------:R-:W-:Y:S02]  /*3510*/  USHF.L.U32 UR11, UR4, 0x6, URZ ;  /* 0x00000006040b7899 */ /* 0x000fe400080006ff */
[----:B------:R-:W-:Y:S02]  /*3520*/  ULOP3.LUT UR4, UR4, 0xffe, URZ, 0xc0, !UPT ;  /* 0x00000ffe04047892 */ /* 0x000fe4000f8ec0ff */
[----:B------:R-:W-:Y:S02]  /*3530*/  ULOP3.LUT UR11, UR11, 0xffffff80, URZ, 0xc0, !UPT ;  /* 0xffffff800b0b7892 */ /* 0x000fe4000f8ec0ff */
[----:B------:R-:W-:Y:S02]  /*3540*/  UIADD3 UR4, UPT, UPT, -UR4, UR30, URZ ;  /* 0x0000001e04047290 */ /* 0x000fe4000fffe1ff */
[----:B------:R-:W-:Y:S01]  /*3550*/  UIADD3 UR11, UPT, UPT, UR42, UR11, URZ ;  /* 0x0000000b2a0b7290 */ /* 0x000fe2000fffe0ff */
[----:B------:R-:W1:Y:S03]  /*3560*/  SYNCS.PHASECHK.TRANS64.TRYWAIT P0, [UR31+0xc0], R0 ;  /* 0x0000c000ff0075a7 */ /* 0x000e66000800111f */
[----:B------:R-:W-:Y:S01]  /*3570*/  ULEA UR11, UR4, UR11, 0x14 ;  /* 0x0000000b040b7291 */ /* 0x000fe2000f8ea0ff */
[----:B-123--:R-:W-:Y:S11]  /*3580*/  @!P0 BRA `(.L_x_62) ;  /* 0x0000004800188947 */ /* 0x00eff60003800000 */
.L_x_132:
[----:B------:R-:W-:Y:S01]  /*3590*/  IADD3 R10, PT, PT, R10, 0x1, RZ ;  /* 0x000000010a0a7810 */ /* 0x000fe20007ffe0ff */
[----:B------:R-:W-:Y:S06]  /*35a0*/  BRA.U !UP4, `(.L_x_63) ;  /* 0x000000010cc07547 */ /* 0x000fec000b800000 */
[----:B------:R-:W-:Y:S01]  /*35b0*/  UPLOP3.LUT UP2, UPT, UPT, UPT, UPT, 0x40, 0x4 ;  /* 0x000000000004789c */ /* 0x000fe20003f4e870 */
[----:B------:R-:W-:Y:S01]  /*35c0*/  UMOV UR23, UR41 ;  /* 0x0000002900177c82 */ /* 0x000fe20008000000 */
[----:B------:R-:W-:Y:S01]  /*35d0*/  UMOV UR22, UR40 ;  /* 0x0000002800167c82 */ /* 0x000fe20008000000 */
[----:B------:R-:W-:-:S08]  /*35e0*/  UMOV UR10, UR24 ;  /* 0x00000018000a7c82 */ /* 0x000fd00008000000 */
.L_x_66:
[----:B------:R-:W-:Y:S02]  /*35f0*/  UIADD3 UR23, UPT, UPT, UR23, 0x1, URZ ;  /* 0x0000000117177890 */ /* 0x000fe4000fffe0ff */
[----:B--2---:R-:W-:Y:S02]  /*3600*/  ULEA UR5, UR10, UR26, 0x3 ;  /* 0x0000001a0a057291 */ /* 0x004fe4000f8e18ff */
[----:B------:R-:W-:Y:S01]  /*3610*/  UISETP.NE.AND UP3, UPT, UR23, URZ, UPT ;  /* 0x000000ff1700728c */ /* 0x000fe2000bf65270 */
[----:B---3--:R-:W-:Y:S10]  /*3620*/  @P2 BRA `(.L_x_64) ;  /* 0x00000000000c2947 */ /* 0x008ff40003800000 */
[----:B-1----:R-:W-:Y:S04]  /*3630*/  SHF.L.U32 R3, R8, 0x1f, RZ ;  /* 0x0000001f08037819 */ /* 0x002fe800000006ff */
[----:B------:R-:W1:Y:S02]  /*3640*/  SYNCS.PHASECHK.TRANS64.TRYWAIT P0, [UR5], R3 ;  /* 0x00000003ff0075a7 */ /* 0x000e640008001105 */
[----:B-1----:R-:W-:Y:S05]  /*3650*/  @!P0 BRA `(.L_x_65) ;  /* 0x0000004400fc8947 */ /* 0x002fea0003800000 */
.L_x_64:
[----:B------:R-:W-:Y:S01]  /*3660*/  UISETP.NE.AND UP0, UPT, UR22, 0x1, UPT ;  /* 0x000000011600788c */ /* 0x000fe2000bf05270 */
[----:B------:R-:W-:Y:S01]  /*3670*/  PLOP3.LUT P2, PT, PT, PT, PT, 0x80, 0x8 ;  /* 0x000000000008781c */ /* 0x000fe20003f4f070 */
[----:B------:R-:W-:Y:S02]  /*3680*/  UIADD3 UR4, UPT, UPT, UR10, 0x1, URZ ;  /* 0x000000010a047890 */ /* 0x000fe4000fffe0ff */
[----:B------:R-:W-:Y:S02]  /*3690*/  UIADD3 UR25, UPT, UPT, UR5, 0x28, URZ ;  /* 0x0000002805197890 */ /* 0x000fe4000fffe0ff */
[----:B------:R-:W-:Y:S01]  /*36a0*/  UISETP.NE.AND UP1, UPT, UR4, 0x5, UPT ;  /* 0x000000050400788c */ /* 0x000fe2000bf25270 */
[----:B------:R-:W-:Y:S01]  /*36b0*/  PLOP3.LUT P0, PT, PT, PT, UP0, 0x80, 0x8 ;  /* 0x000000000008781c */ /* 0x000fe20003f0f008 */
[----:B------:R-:W-:Y:S02]  /*36c0*/  UIADD3 UR22, UPT, UPT, UR22, -0x1, URZ ;  /* 0xffffffff16167890 */ /* 0x000fe4000fffe0ff */
[----:B------:R-:W-:Y:S02]  /*36d0*/  USEL UR6, URZ, 0x1, UP1 ;  /* 0x00000001ff067887 */ /* 0x000fe40008800000 */
[----:B------:R-:W-:Y:S01]  /*36e0*/  USEL UR24, UR4, URZ, UP1 ;  /* 0x000000ff04187287 */ /* 0x000fe20008800000 */
[----:B------:R-:W-:Y:S01]  /*36f0*/  UMOV UR7, 0x40004040 ;  /* 0x4000404000077882 */ /* 0x000fe20000000000 */
[----:B------:R-:W-:Y:S02]  /*3700*/  UMOV UR5, 0x40004040 ;  /* 0x4000404000057882 */ /* 0x000fe40000000000 */
[----:B------:R-:W-:Y:S01]  /*3710*/  @UP0 ULEA UR4, UR24, UR26, 0x3 ;  /* 0x0000001a18040291 */ /* 0x000fe2000f8e18ff */
[----:B------:R-:W-:Y:S01]  /*3720*/  LOP3.LUT R8, R8, UR6, RZ, 0x3c, !PT ;  /* 0x0000000608087c12 */ /* 0x000fe2000f8e3cff */
[----:B------:R-:W-:Y:S01]  /*3730*/  ULEA UR6, UR10, UR29, 0xa ;  /* 0x0000001d0a067291 */ /* 0x000fe2000f8e50ff */
[----:B------:R-:W-:Y:S02]  /*3740*/  UMOV UR21, 0x40004040 ;  /* 0x4000404000157882 */ /* 0x000fe40000000000 */
[----:B-1----:R-:W-:Y:S01]  /*3750*/  @P0 SHF.L.U32 R0, R8, 0x1f, RZ ;  /* 0x0000001f08000819 */ /* 0x002fe200000006ff */
[----:B------:R-:W-:Y:S02]  /*3760*/  UIADD3 UR20, UPT, UPT, UR6, 0x2, URZ ;  /* 0x0000000206147890 */ /* 0x000fe4000fffe0ff */
[----:B------:R-:W-:Y:S01]  /*3770*/  UIADD3 UR16, UPT, UPT, UR6, 0x4, URZ ;  /* 0x0000000406107890 */ /* 0x000fe2000fffe0ff */
[----:B------:R2:W3:Y:S01]  /*3780*/  @P0 SYNCS.PHASECHK.TRANS64.TRYWAIT P2, [UR4], R0 ;  /* 0x00000000ff0005a7 */ /* 0x0004e20008041104 */
[----:B------:R-:W-:Y:S02]  /*3790*/  ULEA UR4, UR10, UR28, 0x9 ;  /* 0x0000001c0a047291 */ /* 0x000fe4000f8e48ff */
[----:B------:R-:W-:Y:S02]  /*37a0*/  UIADD3 UR12, UPT, UPT, UR6, 0x6, URZ ;  /* 0x00000006060c7890 */ /* 0x000fe4000fffe0ff */
[----:B------:R-:W-:Y:S02]  /*37b0*/  UIADD3 UR18, UPT, UPT, UR4, 0x2, URZ ;  /* 0x0000000204127890 */ /* 0x000fe4000fffe0ff */
[----:B------:R-:W-:Y:S02]  /*37c0*/  UIADD3 UR14, UPT, UPT, UR4, 0x4, URZ ;  /* 0x00000004040e7890 */ /* 0x000fe4000fffe0ff */
[----:B------:R-:W-:Y:S01]  /*37d0*/  UIADD3 UR8, UPT, UPT, UR4, 0x6, URZ ;  /* 0x0000000604087890 */ /* 0x000fe2000fffe0ff */
[----:B------:R2:W-:Y:S01]  /*37e0*/  UTCQMMA gdesc[UR4], gdesc[UR6], tmem[UR11], tmem[UR38], idesc[UR39], UP2 ;  /* 0x00ff2606040075ea */ /* 0x0005e2000900030b */
[----:B------:R-:W-:Y:S01]  /*37f0*/  UPLOP3.LUT UP2, UPT, UPT, UPT, UPT, 0x80, 0x8 ;  /* 0x000000000008789c */ /* 0x000fe20003f4f070 */
[----:B------:R-:W-:Y:S01]  /*3800*/  UMOV UR19, 0x40004040 ;  /* 0x4000404000137882 */ /* 0x000fe20000000000 */
[----:B------:R-:W-:Y:S01]  /*3810*/  UMOV UR17, 0x40004040 ;  /* 0x4000404000117882 */ /* 0x000fe20000000000 */
[----:B------:R2:W-:Y:S01]  /*3820*/  UTCQMMA gdesc[UR18], gdesc[UR20], tmem[UR11], tmem[UR36], idesc[UR37], UPT ;  /* 0x00ff2414120075ea */ /* 0x0005e2000b80030b */
[----:B------:R-:W-:Y:S01]  /*3830*/  UMOV UR15, 0x40004040 ;  /* 0x40004040000f7882 */ /* 0x000fe20000000000 */
[----:B------:R-:W-:Y:S01]  /*3840*/  UMOV UR13, 0x40004040 ;  /* 0x40004040000d7882 */ /* 0x000fe20000000000 */
[----:B------:R-:W-:Y:S01]  /*3850*/  UMOV UR9, 0x40004040 ;  /* 0x4000404000097882 */ /* 0x000fe20000000000 */
[----:B------:R2:W-:Y:S01]  /*3860*/  UTCQMMA gdesc[UR14], gdesc[UR16], tmem[UR11], tmem[UR34], idesc[UR35], UPT ;  /* 0x00ff22100e0075ea */ /* 0x0005e2000b80030b */
[----:B------:R2:W-:Y:S01]  /*3870*/  UTCQMMA gdesc[UR8], gdesc[UR12], tmem[UR11], tmem[UR32], idesc[UR33], UPT ;  /* 0x00ff200c080075ea */ /* 0x0005e2000b80030b */
[----:B------:R2:W-:Y:S01]  /*3880*/  UTCBAR.MULTICAST [UR25], URZ, UR27 ;  /* 0x000000ff190073e9 */ /* 0x0005e2000800081b */
[----:B------:R-:W-:Y:S01]  /*3890*/  UMOV UR10, UR24 ;  /* 0x00000018000a7c82 */ /* 0x000fe20008000000 */
[----:B------:R-:W-:Y:S05]  /*38a0*/  BRA.U UP3, `(.L_x_66) ;  /* 0xfffffffd03507547 */ /* 0x000fea000b83ffff */
.L_x_63:
[----:B--2---:R-:W-:Y:S01]  /*38b0*/  UIADD3 UR4, UPT, UPT, UR30, 0x1, URZ ;  /* 0x000000011e047890 */ /* 0x004fe2000fffe0ff */
[C---:B------:R-:W-:Y:S01]  /*38c0*/  ISETP.NE.AND P0, PT, R10.reuse, 0x2, PT ;  /* 0x000000020a00780c */ /* 0x040fe20003f05270 */
[----:B------:R-:W-:Y:S02]  /*38d0*/  UIADD3 UR5, UPT, UPT, UR31, 0xa0, URZ ;  /* 0x000000a01f057890 */ /* 0x000fe4000fffe0ff */
[----:B------:R-:W-:Y:S01]  /*38e0*/  UISETP.NE.AND UP0, UPT, UR4, 0x4, UPT ;  /* 0x000000040400788c */ /* 0x000fe2000bf05270 */
[----:B-1----:R-:W-:Y:S02]  /*38f0*/  SEL R0, RZ, 0x1, P0 ;  /* 0x00000001ff007807 */ /* 0x002fe40000000000 */
[----:B------:R-:W-:Y:S01]  /*3900*/  SEL R10, R10, RZ, P0 ;  /* 0x000000ff0a0a7207 */ /* 0x000fe20000000000 */
[----:B------:R-:W-:Y:S01]  /*3910*/  USEL UR6, URZ, 0x1, UP0 ;  /* 0x00000001ff067887 */ /* 0x000fe20008000000 */
[----:B------:R-:W-:Y:S01]  /*3920*/  LOP3.LUT R9, R9, R0, RZ, 0x3c, !PT ;  /* 0x0000000009097212 */ /* 0x000fe200078e3cff */
[----:B------:R-:W-:Y:S01]  /*3930*/  USEL UR30, UR4, URZ, UP0 ;  /* 0x000000ff041e7287 */ /* 0x000fe20008000000 */
[----:B------:R1:W-:Y:S03]  /*3940*/  UTCBAR [UR5], URZ ;  /* 0x000000ff050073e9 */ /* 0x0003e600080000ff */
[----:B------:R-:W-:Y:S01]  /*3950*/  LOP3.LUT R11, R11, UR6, RZ, 0x3c, !PT ;  /* 0x000000060b0b7c12 */ /* 0x000fe2000f8e3cff */
[----:B------:R-:W-:Y:S07]  /*3960*/  @P1 BRA `(.L_x_67) ;  /* 0xfffffff800881947 */ /* 0x000fee000383ffff */
[----:B------:R-:W2:Y:S01]  /*3970*/  S2UR UR8, SR_CgaCtaId ;  /* 0x00000000000879c3 */ /* 0x000ea20000008800 */
[----:B------:R-:W-:Y:S01]  /*3980*/  ELECT P0, URZ, PT ;  /* 0x0000000000ff782f */ /* 0x000fe20003800000 */
[----:B------:R-:W-:Y:S01]  /*3990*/  IMAD.MOV.U32 R0, RZ, RZ, 0x1 ;  /* 0x00000001ff007424 */ /* 0x000fe200078e00ff */
[----:B------:R-:W-:Y:S01]  /*39a0*/  UIADD3 UR26, UPT, UPT, UR26, 0xc0, URZ ;  /* 0x000000c01a1a7890 */ /* 0x000fe2000fffe0ff */
[----:B------:R-:W-:Y:S01]  /*39b0*/  SHF.L.U32 R3, R11, 0x1f, RZ ;  /* 0x0000001f0b037819 */ /* 0x000fe200000006ff */
[----:B------:R-:W-:-:S03]  /*39c0*/  UMOV UR4, 0x40 ;  /* 0x0000004000047882 */ /* 0x000fc60000000000 */
[----:B------:R-:W-:Y:S01]  /*39d0*/  UVIRTCOUNT.DEALLOC.SMPOOL 0x80 ;  /* 0x000000800000784c */ /* 0x000fe20000000000 */
[----:B--2---:R-:W-:Y:S02]  /*39e0*/  ULEA UR8, UR8, UR4, 0x18 ;  /* 0x0000000408087291 */ /* 0x004fe4000f8ec0ff */
[----:B------:R-:W-:-:S07]  /*39f0*/  ULEA UR4, UR30, UR26, 0x3 ;  /* 0x0000001a1e047291 */ /* 0x000fce000f8e18ff */
[----:B------:R2:W-:Y:S02]  /*3a00*/  @P0 STS.U8 [UR8+0x1c], R0 ;  /* 0x00001c00ff000988 */ /* 0x0005e40008000008 */
[----:B------:R-:W4:Y:S02]  /*3a10*/  SYNCS.PHASECHK.TRANS64.TRYWAIT P0, [UR4], R3 ;  /* 0x00000003ff0075a7 */ /* 0x000f240008001104 */
[----:B--2-4-:R-:W-:Y:S05]  /*3a20*/  @!P0 BRA `(.L_x_68) ;  /* 0x0000004400208947 */ /* 0x014fea0003800000 */
.L_x_135:
[----:B------:R-:W-:-:S04]  /*3a30*/  UIADD3 UR4, UPT, UPT, UR30, 0x1, URZ ;  /* 0x000000011e047890 */ /* 0x000fc8000fffe0ff */
[----:B------:R-:W-:-:S04]  /*3a40*/  UISETP.NE.AND UP0, UPT, UR4, 0x4, UPT ;  /* 0x000000040400788c */ /* 0x000fc8000bf05270 */
[----:B------:R-:W-:Y:S02]  /*3a50*/  USEL UR6, URZ, 0x1, UP0 ;  /* 0x00000001ff067887 */ /* 0x000fe40008000000 */
[----:B------:R-:W-:-:S04]  /*3a60*/  USEL UR4, UR4, URZ, UP0 ;  /* 0x000000ff04047287 */ /* 0x000fc80008000000 */
[----:B-1----:R-:W-:Y:S01]  /*3a70*/  ULEA UR5, UR4, UR26, 0x3 ;  /* 0x0000001a04057291 */ /* 0x002fe2000f8e18ff */
[----:B------:R-:W-:-:S04]  /*3a80*/  LOP3.LUT R2, R11, UR6, RZ, 0x3c, !PT ;  /* 0x000000060b027c12 */ /* 0x000fc8000f8e3cff */
[----:B--2---:R-:W-:-:S04]  /*3a90*/  SHF.L.U32 R3, R2, 0x1f, RZ ;  /* 0x0000001f02037819 */ /* 0x004fc800000006ff */
[----:B------:R-:W1:Y:S02]  /*3aa0*/  SYNCS.PHASECHK.TRANS64.TRYWAIT P0, [UR5], R3 ;  /* 0x00000003ff0075a7 */ /* 0x000e640008001105 */
[----:B-1----:R-:W-:Y:S05]  /*3ab0*/  @!P0 BRA `(.L_x_69) ;  /* 0x0000004400148947 */ /* 0x002fea0003800000 */
.L_x_137:
        /* <DEDUP_REMOVED lines=9> */
.L_x_139:
[----:B------:R-:W-:-:S04]  /*3b50*/  UIADD3 UR4, UPT, UPT, UR4, 0x1, URZ ;  /* 0x0000000104047890 */ /* 0x000fc8000fffe0ff */
[----:B------:R-:W-:-:S04]  /*3b60*/  UISETP.NE.AND UP0, UPT, UR4, 0x4, UPT ;  /* 0x000000040400788c */ /* 0x000fc8000bf05270 */
[----:B------:R-:W-:Y:S02]  /*3b70*/  USEL UR5, URZ, 0x1, UP0 ;  /* 0x00000001ff057887 */ /* 0x000fe40008000000 */
[----:B------:R-:W-:-:S04]  /*3b80*/  USEL UR4, UR4, URZ, UP0 ;  /* 0x000000ff04047287 */ /* 0x000fc80008000000 */
[----:B------:R-:W-:Y:S01]  /*3b90*/  ULEA UR4, UR4, UR26, 0x3 ;  /* 0x0000001a04047291 */ /* 0x000fe2000f8e18ff */
[----:B-1----:R-:W-:-:S04]  /*3ba0*/  LOP3.LUT R3, R2, UR5, RZ, 0x3c, !PT ;  /* 0x0000000502037c12 */ /* 0x002fc8000f8e3cff */
[----:B------:R-:W-:-:S04]  /*3bb0*/  SHF.L.U32 R3, R3, 0x1f, RZ ;  /* 0x0000001f03037819 */ /* 0x000fc800000006ff */
[----:B------:R-:W1:Y:S02]  /*3bc0*/  SYNCS.PHASECHK.TRANS64.TRYWAIT P0, [UR4], R3 ;  /* 0x00000003ff0075a7 */ /* 0x000e640008001104 */
[----:B-1----:R-:W-:Y:S05]  /*3bd0*/  @!P0 BRA `(.L_x_71) ;  /* 0x0000004000fc8947 */ /* 0x002fea0003800000 */
.L_x_141:
[----:B------:R-:W-:Y:S01]  /*3be0*/  NOP ;  /* 0x0000000000007918 */ /* 0x000fe20000000000 */
[----:B-1----:R-:W1:Y:S01]  /*3bf0*/  LDS R0, [UR8+0x14] ;  /* 0x00001408ff007984 */ /* 0x002e620008000800 */
[----:B------:R-:W-:Y:S01]  /*3c00*/  ULOP3.LUT UR4, UR42, 0xffff, URZ, 0xc0, !UPT ;  /* 0x0000ffff2a047892 */ /* 0x000fe2000f8ec0ff */
[----:B------:R-:W-:Y:S01]  /*3c10*/  UMOV UR5, 0xffff ;  /* 0x0000ffff00057882 */ /* 0x000fe20000000000 */
[----:B------:R-:W-:Y:S02]  /*3c20*/  UMOV UR6, 0x1 ;  /* 0x0000000100067882 */ /* 0x000fe40000000000 */
[----:B------:R-:W-:-:S04]  /*3c30*/  USHF.R.U32.HI UR4, URZ, 0x5, UR4 ;  /* 0x00000005ff047899 */ /* 0x000fc80008011604 */
[----:B------:R-:W-:Y:S02]  /*3c40*/  USHF.L.U32 UR5, UR5, UR4, URZ ;  /* 0x0000000405057299 */ /* 0x000fe400080006ff */
[----:B------:R-:W-:-:S04]  /*3c50*/  USHF.L.U32 UR4, UR6, UR4, URZ ;  /* 0x0000000406047299 */ /* 0x000fc800080006ff */
[----:B-1----:R-:W-:-:S04]  /*3c60*/  LOP3.LUT R0, R0, UR5, RZ, 0xc0, !PT ;  /* 0x0000000500007c12 */ /* 0x002fc8000f8ec0ff */
[----:B------:R-:W-:-:S13]  /*3c70*/  ISETP.NE.AND P0, PT, R0, UR5, PT ;  /* 0x0000000500007c0c */ /* 0x000fda000bf05270 */
[----:B------:R-:W-:Y:S05]  /*3c80*/  @P0 BRA `(.L_x_72) ;  /* 0x0000000000580947 */ /* 0x000fea0003800000 */
[----:B------:R-:W1:Y:S02]  /*3c90*/  LDS R0, [UR8+0x18] ;  /* 0x00001808ff007984 */ /* 0x000e640008000800 */
[----:B-1----:R-:W-:-:S04]  /*3ca0*/  LOP3.LUT R0, R0, UR4, RZ, 0xc0, !PT ;  /* 0x0000000400007c12 */ /* 0x002fc8000f8ec0ff */
[----:B------:R-:W-:-:S13]  /*3cb0*/  ISETP.NE.AND P0, PT, R0, UR4, PT ;  /* 0x0000000400007c0c */ /* 0x000fda000bf05270 */
[----:B------:R-:W-:Y:S05]  /*3cc0*/  @P0 BRA `(.L_x_73) ;  /* 0x00000000003c0947 */ /* 0x000fea0003800000 */
[----:B------:R-:W1:Y:S01]  /*3cd0*/  S2R R2, SR_LANEID ;  /* 0x0000000000027919 */ /* 0x000e620000000000 */
[----:B------:R-:W-:Y:S01]  /*3ce0*/  ULOP3.LUT UR5, URZ, UR5, URZ, 0x33, !UPT ;  /* 0x00000005ff057292 */ /* 0x000fe2000f8e33ff */
[----:B------:R-:W-:Y:S01]  /*3cf0*/  LOP3.LUT R4, RZ, UR4, RZ, 0x33, !PT ;  /* 0x00000004ff047c12 */ /* 0x000fe2000f8e33ff */
[----:B------:R-:W-:Y:S02]  /*3d00*/  VOTEU.ANY UR4, UPT, PT ;  /* 0x0000000000047886 */ /* 0x000fe400038e0100 */
[----:B------:R-:W-:Y:S01]  /*3d10*/  UFLO.U32 UR4, UR4 ;  /* 0x00000004000472bd */ /* 0x000fe200080e0000 */
[----:B------:R-:W2:Y:S01]  /*3d20*/  REDUX UR6, R4 ;  /* 0x00000000040673c4 */ /* 0x000ea20000000000 */
[----:B------:R-:W-:-:S06]  /*3d30*/  IMAD.U32 R0, RZ, RZ, UR5 ;  /* 0x00000005ff007e24 */ /* 0x000fcc000f8e00ff */
[----:B------:R4:W-:Y:S01]  /*3d40*/  UTCATOMSWS.AND URZ, UR5 ;  /* 0x0000000500ff79e3 */ /* 0x0009e20008000000 */
[----:B------:R-:W3:Y:S01]  /*3d50*/  REDUX UR7, R0 ;  /* 0x00000000000773c4 */ /* 0x000ee20000000000 */
[----:B-1----:R-:W-:Y:S01]  /*3d60*/  ISETP.EQ.U32.AND P0, PT, R2, UR4, PT ;  /* 0x0000000402007c0c */ /* 0x002fe2000bf02070 */
[----:B--2---:R-:W-:Y:S01]  /*3d70*/  IMAD.U32 R2, RZ, RZ, UR6 ;  /* 0x00000006ff027e24 */ /* 0x004fe2000f8e00ff */
[----:B---3--:R-:W-:-:S11]  /*3d80*/  MOV R3, UR7 ;  /* 0x0000000700037c02 */ /* 0x008fd60008000f00 */
[----:B------:R4:W-:Y:S04]  /*3d90*/  @P0 ATOMS.AND RZ, [UR8+0x14], R3 ;  /* 0x00001403ffff098c */ /* 0x0009e8000a800008 */
[----:B------:R4:W-:Y:S01]  /*3da0*/  @P0 ATOMS.AND RZ, [UR8+0x18], R2 ;  /* 0x00001802ffff098c */ /* 0x0009e2000a800008 */
[----:B------:R-:W-:Y:S05]  /*3db0*/  BRA `(.L_x_74) ;  /* 0x0000000000147947 */ /* 0x000fea0003800000 */
.L_x_73:
[----:B------:R-:W-:Y:S02]  /*3dc0*/  MOV R2, 0x3de0 ;  /* 0x00003de000027802 */ /* 0x000fe40000000f00 */
[----:B---3-5:R-:W-:Y:S05]  /*3dd0*/  CALL.REL.NOINC `($__internal_0_$__cuda_sm10x_tcgen05_guardrail_trap_col_being_dealloced_not_returned_by_alloc) ;  /* 0x0000004400587944 */ /* 0x028fea0003c00000 */
[----:B------:R-:W-:Y:S05]  /*3de0*/  BRA `(.L_x_74) ;  /* 0x0000000000087947 */ /* 0x000fea0003800000 */
.L_x_72:
[----:B------:R-:W-:Y:S02]  /*3df0*/  MOV R2, 0x3e10 ;  /* 0x00003e1000027802 */ /* 0x000fe40000000f00 */
[----:B---3-5:R-:W-:Y:S05]  /*3e00*/  CALL.REL.NOINC `($__internal_2_$__cuda_sm10x_tcgen05_guardrail_trap_unallocated_columns_being_dealloced) ;  /* 0x0000004400647944 */ /* 0x028fea0003c00000 */
.L_x_74:
[----:B------:R-:W-:Y:S01]  /*3e10*/  NOP ;  /* 0x0000000000007918 */ /* 0x000fe20000000000 */
[----:B----4-:R-:W-:Y:S05]  /*3e20*/  EXIT ;  /* 0x000000000000794d */ /* 0x010fea0003800000 */
.L_x_56:
[----:B------:R-:W-:-:S09]  /*3e30*/  UISETP.NE.OR UP0, UPT, UR18, 0x3, !UP3 ;  /* 0x000000031200788c */ /* 0x000fd2000df05670 */
[----:B------:R-:W-:Y:S05]  /*3e40*/  BRA.U UP0, `(.L_x_75) ;  /* 0x0000000d00ac7547 */ /* 0x000fea000b800000 */
[----:B------:R-:W2:Y:S01]  /*3e50*/  LDCU.64 UR4, c[0x0][0x888] ;  /* 0x00011100ff0477ac */ /* 0x000ea20008000a00 */
[----:B------:R-:W3:Y:S01]  /*3e60*/  S2UR UR10, SR_CgaCtaId ;  /* 0x00000000000a79c3 */ /* 0x000ee20000008800 */
[----:B------:R-:W-:Y:S02]  /*3e70*/  HFMA2 R9, -RZ, RZ, 0, 0 ;  /* 0x00000000ff097431 */ /* 0x000fe400000001ff */
[----:B------:R-:W-:Y:S01]  /*3e80*/  IMAD.MOV.U32 R11, RZ, RZ, 0x1 ;  /* 0x00000001ff0b7424 */ /* 0x000fe200078e00ff */
[----:B------:R-:W4:Y:S01]  /*3e90*/  LDCU UR31, c[0x0][0x370] ;  /* 0x00006e00ff1f77ac */ /* 0x000f220008000800 */
[----:B------:R-:W-:Y:S01]  /*3ea0*/  IMAD.MOV.U32 R10, RZ, RZ, RZ ;  /* 0x000000ffff0a7224 */ /* 0x000fe200078e00ff */
[----:B------:R-:W-:Y:S01]  /*3eb0*/  MOV R3, 0x1000 ;  /* 0x0000100000037802 */ /* 0x000fe20000000f00 */
[----:B------:R-:W4:Y:S01]  /*3ec0*/  LDCU.128 UR32, c[0x0][0xb10] ;  /* 0x00016200ff2077ac */ /* 0x000f220008000c00 */
[----:B------:R-:W1:Y:S01]  /*3ed0*/  LDC.64 R12, c[0x0][0x348] ;  /* 0x0000d200ff0c7b82 */ /* 0x000e620000000a00 */
[----:B------:R-:W3:Y:S01]  /*3ee0*/  LDCU UR27, c[0x0][0x374] ;  /* 0x00006e80ff1b77ac */ /* 0x000ee20008000800 */
[----:B------:R-:W3:Y:S01]  /*3ef0*/  LDCU.64 UR28, c[0x0][0x890] ;  /* 0x00011200ff1c77ac */ /* 0x000ee20008000a00 */
[----:B------:R-:W3:Y:S01]  /*3f00*/  LDCU UR15, c[0x0][0xb0c] ;  /* 0x00016180ff0f77ac */ /* 0x000ee20008000800 */
[----:B--2---:R-:W-:Y:S01]  /*3f10*/  UISETP.NE.U32.AND UP0, UPT, UR4, URZ, UPT ;  /* 0x000000ff0400728c */ /* 0x004fe2000bf05070 */
[----:B------:R-:W2:Y:S01]  /*3f20*/  LDCU UR43, c[0x0][0xb20] ;  /* 0x00016400ff2b77ac */ /* 0x000ea20008000800 */
[----:B------:R-:W2:Y:S01]  /*3f30*/  LDCU UR4, c[0x0][0xb30] ;  /* 0x00016600ff0477ac */ /* 0x000ea20008000800 */
[----:B------:R-:W-:Y:S01]  /*3f40*/  UMOV UR21, 0x400 ;  /* 0x0000040000157882 */ /* 0x000fe20000000000 */
[----:B----4-:R-:W-:-:S02]  /*3f50*/  UIMAD.WIDE.U32 UR6, UR31, UR32, URZ ;  /* 0x000000201f0672a5 */ /* 0x010fc4000f8e00ff */
[----:B---3--:R-:W-:Y:S02]  /*3f60*/  UIMAD.WIDE.U32 UR8, UR27, UR35, URZ ;  /* 0x000000231b0872a5 */ /* 0x008fe4000f8e00ff */
[----:B------:R-:W-:Y:S02]  /*3f70*/  ULEA UR21, UR10, UR21, 0x18 ;  /* 0x000000150a157291 */ /* 0x000fe4000f8ec0ff */
[----:B------:R-:W-:Y:S02]  /*3f80*/  USEL UR37, URZ, 0x1, UP6 ;  /* 0x00000001ff257887 */ /* 0x000fe4000b000000 */
[----:B------:R-:W-:Y:S02]  /*3f90*/  UISETP.NE.U32.AND UP6, UPT, UR28, URZ, UPT ;  /* 0x000000ff1c00728c */ /* 0x000fe4000bfc5070 */
[----:B------:R-:W-:Y:S02]  /*3fa0*/  UIADD3 UR38, UPT, UPT, UR21, 0x58, URZ ;  /* 0x0000005815267890 */ /* 0x000fe4000fffe0ff */
[----:B------:R-:W-:-:S02]  /*3fb0*/  UIADD3 UR17, UPT, UPT, UR21, 0x50, URZ ;  /* 0x0000005015117890 */ /* 0x000fc4000fffe0ff */
[----:B------:R-:W-:Y:S02]  /*3fc0*/  UISETP.NE.AND.EX UP5, UPT, UR5, URZ, UPT, UP0 ;  /* 0x000000ff0500728c */ /* 0x000fe4000bfa5300 */
[----:B------:R-:W-:Y:S01]  /*3fd0*/  UISETP.NE.AND UP0, UPT, UR42, 0x1, UPT ;  /* 0x000000012a00788c */ /* 0x000fe2000bf05270 */
[----:B------:R-:W-:Y:S01]  /*3fe0*/  UMOV UR41, UR7 ;  /* 0x0000000700297c82 */ /* 0x000fe20008000000 */
[----:B------:R-:W-:Y:S01]  /*3ff0*/  UMOV UR40, UR9 ;  /* 0x0000000900287c82 */ /* 0x000fe20008000000 */
[----:B------:R-:W-:Y:S02]  /*4000*/  UISETP.NE.AND UP0, UPT, UR15, 0x1, UPT ;  /* 0x000000010f00788c */ /* 0x000fe4000bf05270 */
[----:B------:R-:W-:Y:S02]  /*4010*/  UPLOP3.LUT UP4, UPT, UPT, UPT, UPT, 0x40, 0x4 ;  /* 0x000000000004789c */ /* 0x000fe40003f8e870 */
[----:B------:R-:W-:Y:S01]  /*4020*/  UISETP.GE.AND UP2, UPT, UR42, 0x1, UPT ;  /* 0x000000012a00788c */ /* 0x000fe2000bf46270 */
[----:B------:R-:W3:Y:S01]  /*4030*/  LDCU.64 UR22, c[0x0][0xb28] ;  /* 0x00016500ff1677ac */ /* 0x000ee20008000a00 */
[----:B------:R-:W-:-:S02]  /*4040*/  UISETP.NE.AND.EX UP6, UPT, UR29, URZ, UPT, UP6 ;  /* 0x000000ff1d00728c */ /* 0x000fc4000bfc5360 */
[----:B------:R-:W-:Y:S02]  /*4050*/  UPRMT UR38, UR10, 0x654, UR38 ;  /* 0x000006540a267896 */ /* 0x000fe40008000026 */
[----:B------:R-:W-:Y:S02]  /*4060*/  UPRMT UR39, UR10, 0x654, UR17 ;  /* 0x000006540a277896 */ /* 0x000fe40008000011 */
[----:B------:R-:W-:Y:S02]  /*4070*/  USHF.R.U32.HI UR41, URZ, UR33, UR41 ;  /* 0x00000021ff297299 */ /* 0x000fe40008011629 */
[----:B--2---:R-:W-:Y:S02]  /*4080*/  USHF.R.U32.HI UR40, URZ, UR43, UR40 ;  /* 0x0000002bff287299 */ /* 0x004fe40008011628 */
[----:B------:R-:W-:Y:S02]  /*4090*/  UISETP.NE.AND UP0, UPT, UR34, 0x1, UPT ;  /* 0x000000012200788c */ /* 0x000fe4000bf05270 */
[----:B-1----:R-:W-:-:S11]  /*40a0*/  UISETP.NE.AND UP3, UPT, UR4, 0x1, UPT ;  /* 0x000000010400788c */ /* 0x002fd6000bf65270 */
.L_x_84:
[C---:B------:R-:W-:Y:S02]  /*40b0*/  LEA R8, R10.reuse, UR21, 0x3 ;  /* 0x000000150a087c11 */ /* 0x040fe4000f8e18ff */
[----:B------:R-:W-:Y:S02]  /*40c0*/  SHF.L.U32 R5, R9, 0x1f, RZ ;  /* 0x0000001f09057819 */ /* 0x000fe400000006ff */
[----:B------:R-:W-:Y:S02]  /*40d0*/  LEA R6, R10, UR21, 0x4 ;  /* 0x000000150a067c11 */ /* 0x000fe4000f8e20ff */
[----:B-1----:R-:W1:Y:S02]  /*40e0*/  SYNCS.PHASECHK.TRANS64.TRYWAIT P0, [R8+URZ+0x80], R5 ;  /* 0x00008005080075a7 */ /* 0x002e6400080011ff */
[----:B-1----:R-:W-:Y:S05]  /*40f0*/  @!P0 BRA `(.L_x_76) ;  /* 0x0000003c00cc8947 */ /* 0x002fea0003800000 */
.L_x_142:
[----:B-1----:R-:W1:Y:S01]  /*4100*/  LDS.128 R4, [R6+0x110] ;  /* 0x0001100006047984 */ /* 0x002e620000000c00 */
[----:B------:R-:W-:Y:S01]  /*4110*/  UISETP.GE.AND UP0, UPT, UR42, 0x1, UPT ;  /* 0x000000012a00788c */ /* 0x000fe2000bf06270 */
[----:B------:R-:W-:Y:S01]  /*4120*/  @!PT LDS RZ, [RZ] ;  /* 0x00000000fffff984 */ /* 0x000fe20000000800 */
[----:B------:R-:W-:Y:S01]  /*4130*/  @!PT LDS RZ, [RZ] ;  /* 0x00000000fffff984 */ /* 0x000fe20000000800 */
[----:B------:R-:W-:Y:S01]  /*4140*/  @!PT LDS RZ, [RZ] ;  /* 0x00000000fffff984 */ /* 0x000fe20000000800 */
[----:B------:R-:W-:Y:S01]  /*4150*/  @!PT LDS RZ, [RZ] ;  /* 0x00000000fffff984 */ /* 0x000fe20000000800 */
[----:B------:R2:W-:Y:S06]  /*4160*/  MEMBAR.ALL.CTA ;  /* 0x0000000000007992 */ /* 0x0005ec0000008000 */
[----:B--2---:R-:W2:Y:S01]  /*4170*/  FENCE.VIEW.ASYNC.S ;  /* 0x00000000000073c6 */ /* 0x004ea20000000000 */
[----:B-1----:R-:W-:Y:S11]  /*4180*/  LOP3.LUT P0, RZ, R6, 0x1, RZ, 0xc0, !PT ;  /* 0x0000000106ff7812 */ /* 0x002ff6000780c0ff */
[----:B------:R-:W-:Y:S02]  /*4190*/  @!UPT UIADD3 URZ, UPT, UPT, URZ, URZ, URZ ;  /* 0x000000fffffff290 */ /* 0x000fe4000fffe0ff */
[----:B--2---:R-:W-:Y:S01]  /*41a0*/  VOTEU.ANY UP2, P0 ;  /* 0x0000000000ff7886 */ /* 0x004fe20000040100 */
[----:B------:R-:W-:Y:S11]  /*41b0*/  PLOP3.LUT P0, PT, PT, PT, UP2, 0x80, 0x8 ;  /* 0x000000000008781c */ /* 0x000ff60003f0f028 */
[----:B------:R-:W-:Y:S02]  /*41c0*/  @!UPT UIADD3 URZ, UPT, UPT, URZ, URZ, URZ ;  /* 0x000000fffffff290 */ /* 0x000fe4000fffe0ff */
[----:B------:R-:W-:Y:S02]  /*41d0*/  @P0 SHF.R.U32.HI R0, RZ, 0x10, R5 ;  /* 0x00000010ff000819 */ /* 0x000fe40000011605 */
[----:B------:R-:W-:Y:S02]  /*41e0*/  @P0 MOV R2, R4 ;  /* 0x0000000400020202 */ /* 0x000fe40000000f00 */
[----:B------:R-:W-:Y:S01]  /*41f0*/  @P0 R2UR UR4, R0 ;  /* 0x00000000000402ca */ /* 0x000fe200000e0000 */
[----:B------:R-:W-:Y:S01]  /*4200*/  VIADD R0, R8, 0x90 ;  /* 0x0000009008007836 */ /* 0x000fe20000000000 */
[----:B------:R-:W-:Y:S02]  /*4210*/  @P0 LOP3.LUT R4, R5, 0xffff, RZ, 0xc0, !PT ;  /* 0x0000ffff05040812 */ /* 0x000fe400078ec0ff */
[----:B------:R-:W-:Y:S02]  /*4220*/  @P0 R2UR UR6, R2 ;  /* 0x00000000020602ca */ /* 0x000fe400000e0000 */
[----:B------:R-:W-:Y:S02]  /*4230*/  PRMT R0, RZ, 0x654, R0 ;  /* 0x00000654ff007816 */ /* 0x000fe40000000000 */
[----:B------:R-:W-:Y:S02]  /*4240*/  @P0 R2UR UR5, R4 ;  /* 0x00000000040502ca */ /* 0x000fe400000e0000 */
[----:B------:R1:W-:Y:S03]  /*4250*/  SYNCS.ARRIVE.TRANS64.RED.A1T0 RZ, [R0+URZ], RZ ;  /* 0x000000ff00ff79a7 */ /* 0x0003e600081004ff */
[----:B------:R-:W-:Y:S04]  /*4260*/  @UP2 UMOV UR26, UR4 ;  /* 0x00000004001a2c82 */ /* 0x000fe80008000000 */
[----:B------:R-:W-:Y:S04]  /*4270*/  @UP2 UMOV UR14, UR6 ;  /* 0x00000006000e2c82 */ /* 0x000fe80008000000 */
[----:B------:R-:W-:Y:S01]  /*4280*/  @UP2 UMOV UR13, UR5 ;  /* 0x00000005000d2c82 */ /* 0x000fe20008000000 */
[----:B------:R-:W-:Y:S05]  /*4290*/  BRA.U !UP0, `(.L_x_77) ;  /* 0x0000000108c07547 */ /* 0x000fea000b800000 */
[----:B------:R-:W-:Y:S02]  /*42a0*/  UIMAD.WIDE.U32 UR8, UR13, UR35, URZ ;  /* 0x000000230d0872a5 */ /* 0x000fe4000f8e00ff */
[----:B------:R-:W-:Y:S02]  /*42b0*/  UP2UR UR12, UPR, URZ, 0x4 ;  /* 0x00000004ff0c7883 */ /* 0x000fe40008000000 */
[----:B------:R-:W-:Y:S02]  /*42c0*/  UISETP.NE.AND UP2, UPT, UR34, 0x1, UPT ;  /* 0x000000012200788c */ /* 0x000fe4000bf45270 */
[----:B------:R-:W-:Y:S02]  /*42d0*/  UIMAD.WIDE.U32 UR10, UR14, UR32, URZ ;  /* 0x000000200e0a72a5 */ /* 0x000fe4000f8e00ff */
[----:B------:R-:W-:Y:S02]  /*42e0*/  USEL UR4, UR27, UR40, !UP2 ;  /* 0x000000281b047287 */ /* 0x000fe4000d000000 */
[----:B------:R-:W-:Y:S02]  /*42f0*/  UISETP.NE.AND UP0, UPT, UR15, 0x1, UPT ;  /* 0x000000010f00788c */ /* 0x000fe4000bf05270 */
[----:B------:R-:W-:Y:S02]  /*4300*/  UP2UR UR16, UPR, URZ, 0x2 ;  /* 0x00000002ff107883 */ /* 0x000fe40008000000 */
[----:B------:R-:W-:Y:S02]  /*4310*/  UISETP.NE.AND UP1, UPT, UR42, 0x1, UPT ;  /* 0x000000012a00788c */ /* 0x000fe4000bf25270 */
[----:B---3--:R-:W-:Y:S02]  /*4320*/  UIMAD.WIDE.U32 UR18, UR4, UR22, URZ ;  /* 0x00000016041272a5 */ /* 0x008fe4000f8e00ff */
[----:B------:R-:W-:Y:S01]  /*4330*/  USEL UR7, UR31, UR41, !UP0 ;  /* 0x000000291f077287 */ /* 0x000fe2000c000000 */
[----:B------:R-:W-:Y:S02]  /*4340*/  UMOV UR5, UR9 ;  /* 0x0000000900057c82 */ /* 0x000fe40008000000 */
[----:B------:R-:W-:Y:S02]  /*4350*/  USHF.R.U32.HI UR6, URZ, UR43, UR5 ;  /* 0x0000002bff067299 */ /* 0x000fe40008011605 */
[----:B------:R-:W-:Y:S02]  /*4360*/  UIMAD.WIDE.U32 UR24, UR7, UR22, URZ ;  /* 0x00000016071872a5 */ /* 0x000fe4000f8e00ff */
[----:B------:R-:W-:Y:S02]  /*4370*/  USEL UR6, UR13, UR6, !UP2 ;  /* 0x000000060d067287 */ /* 0x000fe4000d000000 */
[----:B------:R-:W-:Y:S01]  /*4380*/  UISETP.NE.AND UP2, UPT, UR12, URZ, UPT ;  /* 0x000000ff0c00728c */ /* 0x000fe2000bf45270 */
[----:B------:R-:W-:Y:S01]  /*4390*/  UMOV UR5, UR11 ;  /* 0x0000000b00057c82 */ /* 0x000fe20008000000 */
[----:B------:R-:W-:Y:S02]  /*43a0*/  UIMAD.WIDE.U32 UR10, UR6, UR22, URZ ;  /* 0x00000016060a72a5 */ /* 0x000fe4000f8e00ff */
[----:B------:R-:W-:Y:S03]  /*43b0*/  USHF.R.U32.HI UR8, URZ, UR33, UR5 ;  /* 0x00000021ff087299 */ /* 0x000fe60008011605 */
[----:B------:R-:W-:Y:S02]  /*43c0*/  UMOV UR5, UR19 ;  /* 0x0000001300057c82 */ /* 0x000fe40008000000 */
[----:B------:R-:W-:Y:S03]  /*43d0*/  @UP1 USHF.R.U32.HI UR4, URZ, UR23, UR5 ;  /* 0x00000017ff041299 */ /* 0x000fe60008011605 */
[----:B------:R-:W-:Y:S01]  /*43e0*/  UMOV UR5, UR25 ;  /* 0x0000001900057c82 */ /* 0x000fe20008000000 */
[----:B------:R-:W-:Y:S02]  /*43f0*/  UIMAD UR4, UR42, UR4, URZ ;  /* 0x000000042a0472a4 */ /* 0x000fe4000f8e02ff */
[----:B------:R-:W-:Y:S02]  /*4400*/  @UP1 USHF.R.U32.HI UR7, URZ, UR23, UR5 ;  /* 0x00000017ff071299 */ /* 0x000fe40008011605 */
[----:B------:R-:W-:Y:S02]  /*4410*/  USEL UR5, UR14, UR8, !UP0 ;  /* 0x000000080e057287 */ /* 0x000fe4000c000000 */
[----:B------:R-:W-:Y:S02]  /*4420*/  UIMAD UR8, UR42, UR7, URZ ;  /* 0x000000072a0872a4 */ /* 0x000fe4000f8e02ff */
[----:B------:R-:W-:Y:S03]  /*4430*/  UISETP.GE.AND UP0, UPT, UR6, UR4, UPT ;  /* 0x000000040600728c */ /* 0x000fe6000bf06270 */
[----:B------:R-:W-:Y:S01]  /*4440*/  UMOV UR4, UR11 ;  /* 0x0000000b00047c82 */ /* 0x000fe20008000000 */
[----:B------:R-:W-:Y:S02]  /*4450*/  UISETP.GE.OR UP0, UPT, UR5, UR8, UP0 ;  /* 0x000000080500728c */ /* 0x000fe40008706670 */
[----:B------:R-:W-:Y:S02]  /*4460*/  USHF.R.U32.HI UR4, URZ, UR23, UR4 ;  /* 0x00000017ff047299 */ /* 0x000fe40008011604 */
[----:B------:R-:W-:Y:S02]  /*4470*/  UIMAD.WIDE.U32 UR8, UR5, UR22, URZ ;  /* 0x00000016050872a5 */ /* 0x000fe4000f8e00ff */
[----:B------:R-:W-:Y:S04]  /*4480*/  USEL UR10, UR6, UR4, !UP1 ;  /* 0x00000004060a7287 */ /* 0x000fe8000c800000 */
[----:B------:R-:W-:Y:S01]  /*4490*/  UIADD3 UR11, UPT, UPT, -UR10, URZ, URZ ;  /* 0x000000ff0a0b7290 */ /* 0x000fe2000fffe1ff */
[----:B------:R-:W-:Y:S02]  /*44a0*/  @!UP0 UMOV UR4, UR9 ;  /* 0x0000000900048c82 */ /* 0x000fe40008000000 */
[----:B------:R-:W-:Y:S02]  /*44b0*/  @!UP0 USHF.R.U32.HI UR4, URZ, UR23, UR4 ;  /* 0x00000017ff048299 */ /* 0x000fe40008011604 */
[----:B------:R-:W-:Y:S02]  /*44c0*/  UIMAD UR8, UR42, UR11, UR6 ;  /* 0x0000000b2a0872a4 */ /* 0x000fe4000f8e0206 */
[----:B------:R-:W-:Y:S02]  /*44d0*/  @!UP0 USEL UR4, UR5, UR4, !UP1 ;  /* 0x0000000405048287 */ /* 0x000fe4000c800000 */
[----:B------:R-:W-:Y:S02]  /*44e0*/  UISETP.NE.AND UP1, UPT, UR16, URZ, UPT ;  /* 0x000000ff1000728c */ /* 0x000fe4000bf25270 */
[----:B------:R-:W-:Y:S02]  /*44f0*/  @!UP0 UIMAD UR8, UR7, UR8, UR4 ;  /* 0x00000008070882a4 */ /* 0x000fe4000f8e0204 */
[----:B------:R-:W-:Y:S02]  /*4500*/  @!UP0 UIADD3 UR9, UPT, UPT, UR10, -UR4, URZ ;  /* 0x800000040a098290 */ /* 0x000fe4000fffe0ff */
[----:B------:R-:W-:Y:S02]  /*4510*/  UIADD3 UR4, UPT, UPT, -UR5, URZ, URZ ;  /* 0x000000ff05047290 */ /* 0x000fe4000fffe1ff */
[----:B------:R-:W-:Y:S02]  /*4520*/  UIADD3 UR7, UPT, UPT, -UR6, URZ, URZ ;  /* 0x000000ff06077290 */ /* 0x000fe4000fffe1ff */
[----:B------:R-:W-:Y:S02]  /*4530*/  @!UP0 UIMAD UR6, UR9, UR42, UR5 ;  /* 0x0000002a090682a4 */ /* 0x000fe4000f8e0205 */
[----:B------:R-:W-:Y:S02]  /*4540*/  UIMAD UR14, UR15, UR4, UR14 ;  /* 0x000000040f0e72a4 */ /* 0x000fe4000f8e020e */
[----:B------:R-:W-:Y:S01]  /*4550*/  UIMAD UR13, UR34, UR7, UR13 ;  /* 0x00000007220d72a4 */ /* 0x000fe2000f8e020d */
[----:B------:R-:W-:Y:S02]  /*4560*/  @!UP0 UMOV UR5, UR8 ;  /* 0x0000000800058c82 */ /* 0x000fe40008000000 */
[----:B------:R-:W-:Y:S02]  /*4570*/  UIMAD UR14, UR5, UR15, UR14 ;  /* 0x0000000f050e72a4 */ /* 0x000fe4000f8e020e */
[----:B------:R-:W-:Y:S11]  /*4580*/  UIMAD UR13, UR6, UR34, UR13 ;  /* 0x00000022060d72a4 */ /* 0x000ff6000f8e020d */
[----:B------:R-:W-:Y:S01]  /*4590*/  @!UPT UIADD3 URZ, UPT, UPT, URZ, URZ, URZ ;  /* 0x000000fffffff290 */ /* 0x000fe2000fffe0ff */
.L_x_77:
[----:B------:R-:W2:Y:S01]  /*45a0*/  @!UP3 LDCU.128 UR8, c[0x0][0xb10] ;  /* 0x00016200ff08b7ac */ /* 0x000ea20008000c00 */
[----:B------:R-:W-:Y:S02]  /*45b0*/  ISETP.NE.U32.AND P0, PT, RZ, UR28, PT ;  /* 0x0000001cff007c0c */ /* 0x000fe4000bf05070 */
[----:B------:R-:W-:Y:S02]  /*45c0*/  SHF.L.U32 R4, R11, 0x1f, RZ ;  /* 0x0000001f0b047819 */ /* 0x000fe400000006ff */
[----:B------:R-:W-:Y:S01]  /*45d0*/  ISETP.NE.AND.EX P0, PT, RZ, UR29, PT, P0 ;  /* 0x0000001dff007c0c */ /* 0x000fe2000bf05300 */
[----:B------:R-:W4:Y:S01]  /*45e0*/  @!UP3 LDCU UR5, c[0x0][0xb0c] ;  /* 0x00016180ff05b7ac */ /* 0x000f220008000800 */
[----:B------:R-:W-:Y:S02]  /*45f0*/  USHF.L.U32 UR19, UR20, 0x6, URZ ;  /* 0x0000000614137899 */ /* 0x000fe400080006ff */
[----:B------:R-:W-:Y:S02]  /*4600*/  USHF.L.U32 UR18, UR30, 0x7, URZ ;  /* 0x000000071e127899 */ /* 0x000fe400080006ff */
[----:B--2---:R-:W-:Y:S07]  /*4610*/  UIMAD.WIDE.U32 UR6, UR14, UR8, URZ ;  /* 0x000000080e0672a5 */ /* 0x004fee000f8e00ff */
[----:B------:R-:W-:Y:S01]  /*4620*/  @!UP3 UMOV UR4, UR7 ;  /* 0x000000070004bc82 */ /* 0x000fe20008000000 */
[----:B----4-:R-:W-:Y:S02]  /*4630*/  @!UP3 UISETP.NE.AND UP0, UPT, UR5, 0x1, UPT ;  /* 0x000000010500b88c */ /* 0x010fe4000bf05270 */
[----:B------:R-:W-:Y:S02]  /*4640*/  @!UP3 USHF.R.U32.HI UR4, URZ, UR9, UR4 ;  /* 0x00000009ff04b299 */ /* 0x000fe40008011604 */
[----:B------:R-:W-:Y:S02]  /*4650*/  UIMAD.WIDE.U32 UR6, UR13, UR11, URZ ;  /* 0x0000000b0d0672a5 */ /* 0x000fe4000f8e00ff */
[----:B------:R-:W-:Y:S02]  /*4660*/  @!UP3 USEL UR8, UR14, UR4, !UP0 ;  /* 0x000000040e08b287 */ /* 0x000fe4000c000000 */
[----:B------:R-:W-:Y:S03]  /*4670*/  @!UP3 UISETP.NE.AND UP0, UPT, UR10, 0x1, UPT ;  /* 0x000000010a00b88c */ /* 0x000fe6000bf05270 */
[----:B------:R-:W-:Y:S02]  /*4680*/  @!UP3 UMOV UR6, UR7 ;  /* 0x000000070006bc82 */ /* 0x000fe40008000000 */
[----:B------:R-:W2:Y:S02]  /*4690*/  @!UP3 LDCU UR4, c[0x0][0xb20] ;  /* 0x00016400ff04b7ac */ /* 0x000ea40008000800 */
[----:B--2---:R-:W-:Y:S04]  /*46a0*/  @!UP3 USHF.R.U32.HI UR6, URZ, UR4, UR6 ;  /* 0x00000004ff06b299 */ /* 0x004fe80008011606 */
[----:B------:R-:W-:Y:S04]  /*46b0*/  @!UP3 USEL UR6, UR13, UR6, !UP0 ;  /* 0x000000060d06b287 */ /* 0x000fe8000c000000 */
[----:B------:R-:W-:Y:S02]  /*46c0*/  @!UP3 UIADD3 UR4, UPT, UPT, -UR8, UR6, URZ ;  /* 0x000000060804b290 */ /* 0x000fe4000fffe1ff */
[----:B------:R-:W-:Y:S02]  /*46d0*/  @!UP3 UIADD3 UR6, UPT, UPT, UR8, -UR6, URZ ;  /* 0x800000060806b290 */ /* 0x000fe4000fffe0ff */
[----:B------:R-:W-:Y:S02]  /*46e0*/  @!UP3 UIMAD UR14, UR4, UR5, UR14 ;  /* 0x00000005040eb2a4 */ /* 0x000fe4000f8e020e */
[----:B------:R-:W-:Y:S01]  /*46f0*/  @!UP3 UIMAD UR13, UR6, UR10, UR13 ;  /* 0x0000000a060db2a4 */ /* 0x000fe2000f8e020d */
[----:B------:R-:W-:Y:S11]  /*4700*/  BRA.U UP4, `(.L_x_78) ;  /* 0x0000000104107547 */ /* 0x000ff6000b800000 */
[----:B-1----:R-:W-:Y:S04]  /*4710*/  MOV R0, UR37 ;  /* 0x0000002500007c02 */ /* 0x002fe80008000f00 */
[----:B------:R-:W-:Y:S04]  /*4720*/  SHF.L.U32 R5, R0, 0x1f, RZ ;  /* 0x0000001f00057819 */ /* 0x000fe800000006ff */
[----:B------:R-:W1:Y:S02]  /*4730*/  SYNCS.PHASECHK.TRANS64.TRYWAIT P1, [UR21+0x78], R5 ;  /* 0x00007805ff0075a7 */ /* 0x000e640008021115 */
[----:B-1----:R-:W-:Y:S05]  /*4740*/  @!P1 BRA `(.L_x_79) ;  /* 0x00000038004c9947 */ /* 0x002fea0003800000 */
.L_x_78:
[----:B------:R-:W-:Y:S05]  /*4750*/  BRA.U !UP6, `(.L_x_80) ;  /* 0x000000010e387547 */ /* 0x000fea000b800000 */
[----:B------:R-:W-:Y:S01]  /*4760*/  UPLOP3.LUT UP1, UPT, UPT, UPT, UP5, 0x80, 0x8 ;  /* 0x000000000008789c */ /* 0x000fe20003f2f050 */
[----:B-1----:R-:W-:Y:S01]  /*4770*/  HFMA2 R0, -RZ, RZ, 0, 5.9604644775390625e-08 ;  /* 0x00000001ff007431 */ /* 0x002fe200000001ff */
[----:B------:R-:W1:Y:S01]  /*4780*/  LDCU.64 UR8, c[0x0][0x358] ;  /* 0x00006b00ff0877ac */ /* 0x000e620008000a00 */
[----:B------:R-:W-:Y:S03]  /*4790*/  IMAD.MOV.U32 R84, RZ, RZ, 0x1 ;  /* 0x00000001ff547424 */ /* 0x000fe600078e00ff */
[----:B------:R-:W-:Y:S05]  /*47a0*/  PLOP3.LUT P1, PT, PT, PT, UP1, 0x80, 0x8 ;  /* 0x000000000008781c */ /* 0x000fea0003f2f018 */
[----:B------:R-:W2:Y:S01]  /*47b0*/  @UP1 LDCU.64 UR4, c[0x0][0x888] ;  /* 0x00011100ff0417ac */ /* 0x000ea20008000a00 */
[----:B------:R-:W-:Y:S07]  /*47c0*/  @UP1 UIMAD UR6, UR36, UR28, URZ ;  /* 0x0000001c240612a4 */ /* 0x000fee000f8e02ff */
[----:B------:R-:W-:Y:S01]  /*47d0*/  @!P1 PRMT R84, R0, 0x7610, R84 ;  /* 0x0000761000549816 */ /* 0x000fe20000000054 */
[----:B--2---:R-:W-:Y:S06]  /*47e0*/  @UP1 UIMAD.WIDE UR4, UR6, 0x4, UR4 ;  /* 0x00000004060418a5 */ /* 0x004fec000f8e0204 */
[----:B------:R-:W-:Y:S01]  /*47f0*/  IMAD.U32 R6, RZ, RZ, UR4 ;  /* 0x00000004ff067e24 */ /* 0x000fe2000f8e00ff */
[----:B------:R-:W-:Y:S04]  /*4800*/  MOV R7, UR5 ;  /* 0x0000000500077c02 */ /* 0x000fe80008000f00 */
[----:B------:R-:W2:Y:S01]  /*4810*/  @!UP1 LDCU UR4, c[0x0][0x880] ;  /* 0x00011000ff0497ac */ /* 0x000ea20008000800 */
[----:B-1---5:R4:W5:Y:S02]  /*4820*/  @P1 LDG.E R41, desc[UR8][R6.64] ;  /* 0x0000000806291981 */ /* 0x022964000c1e1900 */
[----:B--2-4-:R-:W-:Y:S07]  /*4830*/  @!P1 IMAD.U32 R41, RZ, RZ, UR4 ;  /* 0x00000004ff299e24 */ /* 0x014fee000f8e00ff */
.L_x_80:
[----:B-----5:R-:W-:Y:S01]  /*4840*/  @!P0 FSETP.EQ.AND P2, PT, R41, RZ, PT ;  /* 0x000000ff2900820b */ /* 0x020fe20003f42000 */
[----:B------:R-:W-:Y:S01]  /*4850*/  @!UPT UIADD3 URZ, UPT, UPT, URZ, URZ, URZ ;  /* 0x000000fffffff290 */ /* 0x000fe2000fffe0ff */
[----:B------:R-:W-:Y:S11]  /*4860*/  @!P0 BRA `(.L_x_81) ;  /* 0x0000000000148947 */ /* 0x000ff60003800000 */
[----:B------:R-:W-:Y:S02]  /*4870*/  LOP3.LUT P0, RZ, R84, 0xff, RZ, 0xc0, !PT ;  /* 0x000000ff54ff7812 */ /* 0x000fe4000780c0ff */
[----:B------:R-:W-:Y:S04]  /*4880*/  PLOP3.LUT P2, PT, PT, PT, UP1, 0x80, 0x8 ;  /* 0x000000000008781c */ /* 0x000fe80003f4f018 */
[----:B------:R-:W-:Y:S07]  /*4890*/  PLOP3.LUT P2, PT, P2, PT, PT, 0x8, 0x80 ;  /* 0x000000000080781c */ /* 0x000fee000174e170 */
[----:B------:R-:W-:Y:S11]  /*48a0*/  @P0 FSETP.EQ.AND P2, PT, R41, RZ, PT ;  /* 0x000000ff2900020b */ /* 0x000ff60003f42000 */
[----:B------:R-:W-:Y:S02]  /*48b0*/  @!UPT UIADD3 URZ, UPT, UPT, URZ, URZ, URZ ;  /* 0x000000fffffff290 */ /* 0x000fe4000fffe0ff */
.L_x_81:
[----:B------:R-:W2:Y:S01]  /*48c0*/  SYNCS.PHASECHK.TRANS64.TRYWAIT P0, [UR21+0x60], R4 ;  /* 0x00006004ff0075a7 */ /* 0x000ea20008001115 */
[----:B------:R-:W-:Y:S04]  /*48d0*/  ELECT P1, URZ, PT ;  /* 0x0000000000ff782f */ /* 0x000fe80003820000 */
[----:B------:R-:W-:Y:S01]  /*48e0*/  PLOP3.LUT P1, PT, P2, P1, PT, 0xf2, 0x2f ;  /* 0x00000000002f781c */ /* 0x000fe20001723e72 */
[----:B------:R-:W-:Y:S01]  /*48f0*/  @!UPT UIADD3 URZ, UPT, UPT, URZ, URZ, URZ ;  /* 0x000000fffffff290 */ /* 0x000fe2000fffe0ff */
[----:B--2---:R-:W-:Y:S11]  /*4900*/  @!P0 BRA `(.L_x_82) ;  /* 0x0000003400f48947 */ /* 0x004ff60003800000 */
.L_x_145:
[----:B------:R-:W-:Y:S01]  /*4910*/  @!P1 IADD3 R2, P0, PT, R12, 0x580, RZ ;  /* 0x000005800c029810 */ /* 0x000fe20007f1e0ff */
[----:B------:R-:W-:Y:S01]  /*4920*/  VOTEU.ALL UP0, P1 ;  /* 0x0000000000ff7886 */ /* 0x000fe20000800000 */
[----:B------:R-:W-:Y:S01]  /*4930*/  UMOV UR6, 0x0 ;  /* 0x0000000000067882 */ /* 0x000fe20000000000 */
[----:B------:R-:W-:Y:S01]  /*4940*/  UMOV UR7, 0x10000000 ;  /* 0x1000000000077882 */ /* 0x000fe20000000000 */
[----:B------:R-:W-:Y:S01]  /*4950*/  @!P1 R2UR UR5, R2 ;  /* 0x00000000020592ca */ /* 0x000fe200000e0000 */
[----:B-1----:R-:W-:Y:S01]  /*4960*/  @!P1 IMAD.X R0, RZ, RZ, R13, P0 ;  /* 0x000000ffff009224 */ /* 0x002fe200000e060d */
[----:B------:R-:W-:Y:S01]  /*4970*/  @!UP0 UIADD3 UR16, UPT, UPT, UR21, 0x200, URZ ;  /* 0x0000020015108890 */ /* 0x000fe2000fffe0ff */
[----:B------:R-:W-:Y:S01]  /*4980*/  VIADD R10, R10, 0x1 ;  /* 0x000000010a0a7836 */ /* 0x000fe20000000000 */
[----:B------:R-:W-:Y:S01]  /*4990*/  VOTEU.ALL UP0, P1 ;  /* 0x0000000000ff7886 */ /* 0x000fe20000800000 */
[----:B------:R-:W-:Y:S01]  /*49a0*/  UMOV UR20, UR36 ;  /* 0x0000002400147c82 */ /* 0x000fe20008000000 */
[----:B------:R-:W-:Y:S01]  /*49b0*/  @!P1 R2UR UR4, R0 ;  /* 0x00000000000492ca */ /* 0x000fe200000e0000 */
[----:B------:R-:W-:Y:S06]  /*49c0*/  @!P1 IMAD.MOV.U32 R0, RZ, RZ, 0x1000 ;  /* 0x00001000ff009424 */ /* 0x000fec00078e00ff */
[----:B------:R-:W-:Y:S06]  /*49d0*/  IMAD.U32 R6, RZ, RZ, UR5 ;  /* 0x00000005ff067e24 */ /* 0x000fec000f8e00ff */
[----:B------:R-:W-:Y:S01]  /*49e0*/  IMAD.U32 R7, RZ, RZ, UR4 ;  /* 0x00000004ff077e24 */ /* 0x000fe2000f8e00ff */
[----:B------:R-:W-:Y:S04]  /*49f0*/  @!P1 R2UR UR4, R6 ;  /* 0x00000000060492ca */ /* 0x000fe800000e0000 */
[----:B------:R-:W-:Y:S11]  /*4a00*/  @!P1 R2UR UR5, R7 ;  /* 0x00000000070592ca */ /* 0x000ff600000e0000 */
[----:B------:R-:W-:Y:S02]  /*4a10*/  @!UPT UIADD3 URZ, UPT, UPT, URZ, URZ, URZ ;  /* 0x000000fffffff290 */ /* 0x000fe4000fffe0ff */
[----:B------:R1:W-:Y:S01]  /*4a20*/  @!UP0 UTMALDG.3D [UR16], [UR4], desc[UR6] ;  /* 0x00000610040085b4 */ /* 0x0003e20008011000 */
[----:B------:R1:W-:Y:S01]  /*4a30*/  @!P1 SYNCS.ARRIVE.TRANS64.RED.A0TR RZ, [UR21+0x50], R0 ;  /* 0x00005000ffff99a7 */ /* 0x0003e20008300415 */
[----:B------:R-:W-:Y:S01]  /*4a40*/  SYNCS.ARRIVE.TRANS64.RED.A1T0 RZ, [UR39], RZ ;  /* 0x000000ffffff79a7 */ /* 0x000fe20008100427 */
[----:B------:R-:W2:Y:S02]  /*4a50*/  SYNCS.PHASECHK.TRANS64.TRYWAIT P0, [UR21+0x68], R4 ;  /* 0x00006804ff0075a7 */ /* 0x000ea40008001115 */
[----:B-12---:R-:W-:Y:S05]  /*4a60*/  @!P0 BRA `(.L_x_83) ;  /* 0x0000003400b48947 */ /* 0x006fea0003800000 */
.L_x_147:
[----:B------:R-:W-:Y:S01]  /*4a70*/  @!P1 IADD3 R2, P0, PT, R12, 0x580, RZ ;  /* 0x000005800c029810 */ /* 0x000fe20007f1e0ff */
[----:B------:R-:W-:Y:S01]  /*4a80*/  VOTEU.ALL UP0, P1 ;  /* 0x0000000000ff7886 */ /* 0x000fe20000800000 */
[----:B------:R-:W-:Y:S01]  /*4a90*/  UMOV UR6, 0x0 ;  /* 0x0000000000067882 */ /* 0x000fe20000000000 */
[----:B------:R-:W-:Y:S01]  /*4aa0*/  UMOV UR7, 0x10000000 ;  /* 0x1000000000077882 */ /* 0x000fe20000000000 */
[----:B------:R-:W-:Y:S01]  /*4ab0*/  @!P1 R2UR UR5, R2 ;  /* 0x00000000020592ca */ /* 0x000fe200000e0000 */
[----:B------:R-:W-:Y:S01]  /*4ac0*/  @!P1 IMAD.X R0, RZ, RZ, R13, P0 ;  /* 0x000000ffff009224 */ /* 0x000fe200000e060d */
[----:B------:R-:W-:Y:S01]  /*4ad0*/  @!UP0 UIADD3 UR10, UPT, UPT, UR18, 0x40, URZ ;  /* 0x00000040120a8890 */ /* 0x000fe2000fffe0ff */
[----:B------:R-:W-:Y:S01]  /*4ae0*/  ISETP.NE.AND P0, PT, R10, 0x2, PT ;  /* 0x000000020a00780c */ /* 0x000fe20003f05270 */
[----:B------:R-:W-:Y:S01]  /*4af0*/  @!UP0 UIADD3 UR8, UPT, UPT, UR21, 0x1200, URZ ;  /* 0x0000120015088890 */ /* 0x000fe2000fffe0ff */
[----:B------:R-:W-:Y:S01]  /*4b00*/  LOP3.LUT R11, R11, 0x1, RZ, 0x3c, !PT ;  /* 0x000000010b0b7812 */ /* 0x000fe200078e3cff */
[----:B------:R-:W-:Y:S01]  /*4b10*/  @!UP0 UIADD3 UR9, UPT, UPT, UR21, 0x58, URZ ;  /* 0x0000005815098890 */ /* 0x000fe2000fffe0ff */
[----:B------:R-:W-:Y:S01]  /*4b20*/  @!P1 R2UR UR4, R0 ;  /* 0x00000000000492ca */ /* 0x000fe200000e0000 */
[----:B------:R-:W-:Y:S01]  /*4b30*/  VOTEU.ALL UP0, P1 ;  /* 0x0000000000ff7886 */ /* 0x000fe20000800000 */
[----:B------:R-:W-:Y:S01]  /*4b40*/  UMOV UR11, UR19 ;  /* 0x00000013000b7c82 */ /* 0x000fe20008000000 */
[----:B------:R-:W-:Y:S01]  /*4b50*/  UMOV UR12, UR36 ;  /* 0x00000024000c7c82 */ /* 0x000fe20008000000 */
[----:B------:R-:W-:Y:S01]  /*4b60*/  SEL R0, RZ, 0x1, P0 ;  /* 0x00000001ff007807 */ /* 0x000fe20000000000 */
[----:B------:R-:W-:Y:S01]  /*4b70*/  UIADD3 UR30, UPT, UPT, UR13, UR59, URZ ;  /* 0x0000003b0d1e7290 */ /* 0x000fe2000fffe0ff */
[----:B-1----:R-:W-:Y:S01]  /*4b80*/  IMAD.U32 R4, RZ, RZ, UR5 ;  /* 0x00000005ff047e24 */ /* 0x002fe2000f8e00ff */
[----:B------:R-:W-:Y:S01]  /*4b90*/  SEL R10, R10, RZ, P0 ;  /* 0x000000ff0a0a7207 */ /* 0x000fe20000000000 */
[----:B------:R-:W-:Y:S01]  /*4ba0*/  UIADD3 UR20, UPT, UPT, UR14, UR62, URZ ;  /* 0x0000003e0e147290 */ /* 0x000fe2000fffe0ff */
[----:B------:R-:W-:Y:S01]  /*4bb0*/  LOP3.LUT R9, R9, R0, RZ, 0x3c, !PT ;  /* 0x0000000009097212 */ /* 0x000fe200078e3cff */
[----:B------:R-:W-:Y:S01]  /*4bc0*/  UMOV UR36, UR26 ;  /* 0x0000001a00247c82 */ /* 0x000fe20008000000 */
[----:B------:R-:W-:Y:S02]  /*4bd0*/  UPLOP3.LUT UP4, UPT, UPT, UPT, UPT, 0x80, 0x8 ;  /* 0x000000000008789c */ /* 0x000fe40003f8f070 */
[----:B------:R-:W-:Y:S01]  /*4be0*/  IMAD.U32 R5, RZ, RZ, UR4 ;  /* 0x00000004ff057e24 */ /* 0x000fe2000f8e00ff */
[----:B------:R-:W-:Y:S04]  /*4bf0*/  @!P1 R2UR UR4, R4 ;  /* 0x00000000040492ca */ /* 0x000fe800000e0000 */
[----:B------:R-:W-:Y:S11]  /*4c00*/  @!P1 R2UR UR5, R5 ;  /* 0x00000000050592ca */ /* 0x000ff600000e0000 */
[----:B------:R-:W-:Y:S02]  /*4c10*/  @!UPT UIADD3 URZ, UPT, UPT, URZ, URZ, URZ ;  /* 0x000000fffffff290 */ /* 0x000fe4000fffe0ff */
[----:B------:R1:W-:Y:S01]  /*4c20*/  @!UP0 UTMALDG.3D [UR8], [UR4], desc[UR6] ;  /* 0x00000608040085b4 */ /* 0x0003e20008011000 */
[----:B------:R1:W-:Y:S01]  /*4c30*/  @!P1 SYNCS.ARRIVE.TRANS64.RED.A0TR RZ, [UR21+0x58], R3 ;  /* 0x00005803ffff99a7 */ /* 0x0003e20008300415 */
[----:B------:R-:W-:Y:S01]  /*4c40*/  SYNCS.ARRIVE.TRANS64.RED.A1T0 RZ, [UR38], RZ ;  /* 0x000000ffffff79a7 */ /* 0x000fe20008100426 */
[----:B------:R-:W-:Y:S05]  /*4c50*/  BRA.U UP2, `(.L_x_84) ;  /* 0xfffffff502147547 */ /* 0x000fea000b83ffff */
[----:B-1----:R-:W-:-:S04]  /*4c60*/  SHF.L.U32 R3, R11, 0x1f, RZ ;  /* 0x0000001f0b037819 */ /* 0x002fc800000006ff */
[----:B------:R-:W1:Y:S02]  /*4c70*/  SYNCS.PHASECHK.TRANS64.TRYWAIT P0, [UR21+0x60], R3 ;  /* 0x00006003ff0075a7 */ /* 0x000e640008001115 */
[----:B-1----:R-:W-:Y:S05]  /*4c80*/  @!P0 BRA `(.L_x_85) ;  /* 0x0000003400448947 */ /* 0x002fea0003800000 */
.L_x_149:
[----:B-1----:R-:W-:-:S07]  /*4c90*/  MOV R0, UR21 ;  /* 0x0000001500007c02 */ /* 0x002fce0008000f00 */
.L_x_86:
[----:B-1----:R-:W-:-:S04]  /*4ca0*/  SHF.L.U32 R3, R11, 0x1f, RZ ;  /* 0x0000001f0b037819 */ /* 0x002fc800000006ff */
[----:B------:R1:W2:Y:S03]  /*4cb0*/  SYNCS.PHASECHK.TRANS64.TRYWAIT P0, [R0+URZ+0x68], R3 ;  /* 0x00006803000075a7 */ /* 0x0002a600080011ff */
[----:B--2---:R-:W-:Y:S05]  /*4cc0*/  @!P0 NANOSLEEP.SYNCS 0x989680 ;  /* 0x009896800000895d */ /* 0x004fea0003900000 */
[----:B------:R-:W2:Y:S02]  /*4cd0*/  @!P0 SYNCS.PHASECHK.TRANS64 P0, [R0+URZ+0x68], R3 ;  /* 0x00006803000085a7 */ /* 0x000ea400080010ff */
[----:B--23--:R-:W-:Y:S05]  /*4ce0*/  @P0 EXIT ;  /* 0x000000000000094d */ /* 0x00cfea0003800000 */
[----:B------:R-:W-:Y:S05]  /*4cf0*/  BRA `(.L_x_86) ;  /* 0xfffffffc00e87947 */ /* 0x000fea000383ffff */
.L_x_75:
[----:B------:R-:W-:-:S06]  /*4d00*/  UISETP.GE.AND UP0, UPT, UR18, 0x4, UPT ;  /* 0x000000041200788c */ /* 0x000fcc000bf06270 */
[----:B------:R-:W-:-:S13]  /*4d10*/  PLOP3.LUT P0, PT, PT, PT, UP0, 0x80, 0x8 ;  /* 0x000000000008781c */ /* 0x000fda0003f0f008 */
[----:B-1----:R-:W-:Y:S05]  /*4d20*/  @!P0 EXIT ;  /* 0x000000000000894d */ /* 0x002fea0003800000 */
[----:B------:R-:W1:Y:S08]  /*4d30*/  S2UR UR4, SR_CgaCtaId ;  /* 0x00000000000479c3 */ /* 0x000e700000008800 */
[----:B------:R-:W-:Y:S01]  /*4d40*/  BAR.SYNC.DEFER_BLOCKING 0x6, 0xa0 ;  /* 0x0182800000007b1d */ /* 0x000fe20000010000 */
[C---:B------:R-:W-:Y:S01]  /*4d50*/  IMAD.SHL.U32 R7, R93.reuse, 0x40, RZ ;  /* 0x000000405d077824 */ /* 0x040fe200078e00ff */
[C---:B------:R-:W-:Y:S01]  /*4d60*/  LOP3.LUT R95, R93.reuse, 0x60, RZ, 0xc0, !PT ;  /* 0x000000605d5f7812 */ /* 0x040fe200078ec0ff */
[----:B------:R-:W-:-:S02]  /*4d70*/  IMAD.SHL.U32 R4, R93, 0x20, RZ ;  /* 0x000000205d047824 */ /* 0x000fc400078e00ff */
[----:B------:R-:W-:Y:S02]  /*4d80*/  HFMA2 R36, -RZ, RZ, 0, 0 ;  /* 0x00000000ff247431 */ /* 0x000fe400000001ff */
[----:B------:R-:W-:Y:S01]  /*4d90*/  IMAD.SHL.U32 R6, R93, 0x2, RZ ;  /* 0x000000025d067824 */ /* 0x000fe200078e00ff */
[----:B------:R-:W-:Y:S01]  /*4da0*/  UMOV UR44, 0x400 ;  /* 0x00000400002c7882 */ /* 0x000fe20000000000 */
[----:B------:R-:W2:Y:S01]  /*4db0*/  LDC.64 R82, c[0x0][0x8b0] ;  /* 0x00022c00ff527b82 */ /* 0x000ea20000000a00 */
[----:B------:R-:W-:Y:S01]  /*4dc0*/  LOP3.LUT R5, R7, 0x180, RZ, 0xc0, !PT ;  /* 0x0000018007057812 */ /* 0x000fe200078ec0ff */
[----:B------:R-:W-:Y:S01]  /*4dd0*/  IMAD.U32 R37, R93, 0x10000, RZ ;  /* 0x000100005d257824 */ /* 0x000fe200078e00ff */
[----:B------:R-:W-:Y:S01]  /*4de0*/  LOP3.LUT R4, R4, 0xc00, RZ, 0xc0, !PT ;  /* 0x00000c0004047812 */ /* 0x000fe200078ec0ff */
[----:B------:R-:W-:Y:S01]  /*4df0*/  IMAD.MOV.U32 R92, RZ, RZ, RZ ;  /* 0x000000ffff5c7224 */ /* 0x000fe200078e00ff */
[----:B------:R-:W-:Y:S01]  /*4e00*/  LOP3.LUT R6, R5, 0x20, R6, 0xf8, !PT ;  /* 0x0000002005067812 */ /* 0x000fe200078ef806 */
[----:B------:R-:W-:Y:S01]  /*4e10*/  IMAD.SHL.U32 R5, R93, 0x8, RZ ;  /* 0x000000085d057824 */ /* 0x000fe200078e00ff */
[----:B------:R-:W-:Y:S01]  /*4e20*/  LOP3.LUT R4, R4, 0x40, R7, 0xf8, !PT ;  /* 0x0000004004047812 */ /* 0x000fe200078ef807 */
[----:B------:R-:W3:Y:S01]  /*4e30*/  LDC.64 R80, c[0x0][0x8a8] ;  /* 0x00022a00ff507b82 */ /* 0x000ee20000000a00 */
[----:B------:R-:W-:Y:S01]  /*4e40*/  LOP3.LUT R37, R37, 0x600000, RZ, 0xc0, !PT ;  /* 0x0060000025257812 */ /* 0x000fe200078ec0ff */
[----:B------:R-:W-:Y:S01]  /*4e50*/  IMAD.MOV.U32 R87, RZ, RZ, RZ ;  /* 0x000000ffff577224 */ /* 0x000fe200078e00ff */
[----:B------:R-:W-:-:S02]  /*4e60*/  LOP3.LUT R5, R6, 0x30, R5, 0x78, !PT ;  /* 0x0000003006057812 */ /* 0x000fc400078e7805 */
[----:B------:R-:W-:Y:S02]  /*4e70*/  CS2R R90, SRZ ;  /* 0x00000000005a7805 */ /* 0x000fe4000001ff00 */
[----:B------:R-:W-:Y:S01]  /*4e80*/  LOP3.LUT R4, R4, 0x200, R7, 0xf8, !PT ;  /* 0x0000020004047812 */ /* 0x000fe200078ef807 */
[----:B------:R-:W-:Y:S01]  /*4e90*/  IMAD.MOV.U32 R89, RZ, RZ, RZ ;  /* 0x000000ffff597224 */ /* 0x000fe200078e00ff */
[----:B------:R-:W-:Y:S01]  /*4ea0*/  LOP3.LUT R93, R93, 0x2, RZ, 0xc0, !PT ;  /* 0x000000025d5d7812 */ /* 0x000fe200078ec0ff */
[----:B-1----:R-:W-:Y:S01]  /*4eb0*/  ULEA UR44, UR4, UR44, 0x18 ;  /* 0x0000002c042c7291 */ /* 0x002fe2000f8ec0ff */
[----:B------:R-:W-:Y:S01]  /*4ec0*/  LOP3.LUT R71, R4, R5, RZ, 0xfc, !PT ;  /* 0x0000000504477212 */ /* 0x000fe200078efcff */
[----:B------:R-:W1:Y:S01]  /*4ed0*/  LDCU UR57, c[0x0][0x370] ;  /* 0x00006e00ff3977ac */ /* 0x000e620008000800 */
[----:B------:R-:W-:Y:S01]  /*4ee0*/  IADD3 R88, PT, PT, -R93, RZ, RZ ;  /* 0x000000ff5d587210 */ /* 0x000fe20007ffe1ff */
[----:B------:R-:W-:Y:S01]  /*4ef0*/  UIADD3 UR4, UPT, UPT, UR44, 0x2200, URZ ;  /* 0x000022002c047890 */ /* 0x000fe2000fffe0ff */
[----:B------:R-:W4:Y:S04]  /*4f00*/  LDCU UR43, c[0x0][0xb0c] ;  /* 0x00016180ff2b77ac */ /* 0x000f280008000800 */
[----:B------:R-:W1:Y:S01]  /*4f10*/  LDS R0, [UR44+0x130] ;  /* 0x0001302cff007984 */ /* 0x000e620008000800 */
[----:B------:R-:W-:Y:S01]  /*4f20*/  IMAD.U32 R94, RZ, RZ, UR4 ;  /* 0x00000004ff5e7e24 */ /* 0x000fe2000f8e00ff */
[----:B------:R-:W1:Y:S01]  /*4f30*/  LDCU UR39, c[0x0][0xb30] ;  /* 0x00016600ff2777ac */ /* 0x000e620008000800 */
[----:B------:R-:W1:Y:S01]  /*4f40*/  LDCU.64 UR46, c[0x0][0x888] ;  /* 0x00011100ff2e77ac */ /* 0x000e620008000a00 */
[----:B------:R-:W1:Y:S01]  /*4f50*/  LDCU.64 UR40, c[0x0][0xb28] ;  /* 0x00016500ff2877ac */ /* 0x000e620008000a00 */
[----:B------:R-:W1:Y:S01]  /*4f60*/  LDCU.64 UR60, c[0x0][0x890] ;  /* 0x00011200ff3c77ac */ /* 0x000e620008000a00 */
[----:B------:R-:W1:Y:S01]  /*4f70*/  LDCU.128 UR52, c[0x0][0xb10] ;  /* 0x00016200ff3477ac */ /* 0x000e620008000c00 */
[----:B------:R-:W1:Y:S01]  /*4f80*/  LDCU UR56, c[0x0][0x374] ;  /* 0x00006e80ff3877ac */ /* 0x000e620008000800 */
[----:B------:R-:W-:Y:S01]  /*4f90*/  UIADD3 UR63, UPT, UPT, UR44, 0x200, URZ ;  /* 0x000002002c3f7890 */ /* 0x000fe2000fffe0ff */
[----:B-1234-:R-:W-:-:S11]  /*4fa0*/  IMAD.IADD R37, R0, 0x1, R37 ;  /* 0x0000000100257824 */ /* 0x01efd600078e0225 */
.L_x_112:
[----:B------:R-:W-:Y:S02]  /*4fb0*/  LEA R3, R87, UR44, 0x3 ;  /* 0x0000002c57037c11 */ /* 0x000fe4000f8e18ff */
[----:B------:R-:W-:Y:S02]  /*4fc0*/  SHF.L.U32 R0, R91, 0x1f, RZ ;  /* 0x0000001f5b007819 */ /* 0x000fe400000006ff */
[----:B------:R-:W-:Y:S02]  /*4fd0*/  LEA R5, R87, UR44, 0x4 ;  /* 0x0000002c57057c11 */ /* 0x000fe4000f8e20ff */
[----:B-1----:R-:W1:Y:S02]  /*4fe0*/  SYNCS.PHASECHK.TRANS64.TRYWAIT P0, [R3+URZ+0x80], R0 ;  /* 0x00008000030075a7 */ /* 0x002e6400080011ff */
[----:B-1----:R-:W-:Y:S05]  /*4ff0*/  @!P0 BRA `(.L_x_87) ;  /* 0x0000003000808947 */ /* 0x002fea0003800000 */
.L_x_150:
[----:B------:R-:W2:Y:S01]  /*5000*/  LDS.128 R4, [R5+0x110] ;  /* 0x0001100005047984 */ /* 0x000ea20000000c00 */
[----:B------:R-:W-:Y:S01]  /*5010*/  UISETP.GE.AND UP0, UPT, UR42, 0x1, UPT ;  /* 0x000000012a00788c */ /* 0x000fe2000bf06270 */
[----:B------:R-:W-:Y:S01]  /*5020*/  @!PT LDS RZ, [RZ] ;  /* 0x00000000fffff984 */ /* 0x000fe20000000800 */
[----:B------:R-:W-:Y:S01]  /*5030*/  @!PT LDS RZ, [RZ] ;  /* 0x00000000fffff984 */ /* 0x000fe20000000800 */
[----:B------:R-:W-:Y:S01]  /*5040*/  @!PT LDS RZ, [RZ] ;  /* 0x00000000fffff984 */ /* 0x000fe20000000800 */
[----:B------:R-:W-:Y:S01]  /*5050*/  @!PT LDS RZ, [RZ] ;  /* 0x00000000fffff984 */ /* 0x000fe20000000800 */
[----:B------:R3:W-:Y:S06]  /*5060*/  MEMBAR.ALL.CTA ;  /* 0x0000000000007992 */ /* 0x0007ec0000008000 */
[----:B---3--:R-:W3:Y:S01]  /*5070*/  FENCE.VIEW.ASYNC.S ;  /* 0x00000000000073c6 */ /* 0x008ee20000000000 */
[----:B--2---:R-:W-:Y:S11]  /*5080*/  LOP3.LUT P0, RZ, R6, 0x1, RZ, 0xc0, !PT ;  /* 0x0000000106ff7812 */ /* 0x004ff6000780c0ff */
[----:B------:R-:W-:Y:S02]  /*5090*/  @!UPT UIADD3 URZ, UPT, UPT, URZ, URZ, URZ ;  /* 0x000000fffffff290 */ /* 0x000fe4000fffe0ff */
[----:B---3--:R-:W-:Y:S01]  /*50a0*/  VOTEU.ANY UP1, P0 ;  /* 0x0000000000ff7886 */ /* 0x008fe20000020100 */
[----:B------:R-:W-:Y:S01]  /*50b0*/  PLOP3.LUT P0, PT, PT, PT, UP1, 0x80, 0x8 ;  /* 0x000000000008781c */ /* 0x000fe20003f0f018 */
[----:B------:R-:W-:Y:S11]  /*50c0*/  UP2UR UR45, UPR, URZ, 0x2 ;  /* 0x00000002ff2d7883 */ /* 0x000ff60008000000 */
[----:B------:R-:W-:Y:S01]  /*50d0*/  @!UPT UIADD3 URZ, UPT, UPT, URZ, URZ, URZ ;  /* 0x000000fffffff290 */ /* 0x000fe2000fffe0ff */
[----:B-1----:R-:W-:Y:S02]  /*50e0*/  @P0 SHF.R.U32.HI R0, RZ, 0x10, R5 ;  /* 0x00000010ff000819 */ /* 0x002fe40000011605 */
        /* <DEDUP_REMOVED lines=12> */
[----:B------:R-:W2:Y:S01]  /*51b0*/  LDCU UR12, c[0x0][0xb20] ;  /* 0x00016400ff0c77ac */ /* 0x000ea20008000800 */
[----:B------:R-:W-:Y:S02]  /*51c0*/  UIMAD.WIDE.U32 UR4, UR56, UR55, URZ ;  /* 0x00000037380472a5 */ /* 0x000fe4000f8e00ff */
[----:B------:R-:W-:Y:S02]  /*51d0*/  UIMAD.WIDE.U32 UR6, UR57, UR52, URZ ;  /* 0x00000034390672a5 */ /* 0x000fe4000f8e00ff */
[----:B------:R-:W-:Y:S02]  /*51e0*/  UISETP.NE.AND UP0, UPT, UR54, 0x1, UPT ;  /* 0x000000013600788c */ /* 0x000fe4000bf05270 */
[----:B------:R-:W-:Y:S02]  /*51f0*/  UIMAD.WIDE.U32 UR8, UR37, UR55, URZ ;  /* 0x00000037250872a5 */ /* 0x000fe4000f8e00ff */
[----:B------:R-:W-:Y:S02]  /*5200*/  UIMAD.WIDE.U32 UR10, UR38, UR52, URZ ;  /* 0x00000034260a72a5 */ /* 0x000fe4000f8e00ff */
[----:B------:R-:W-:Y:S02]  /*5210*/  UISETP.NE.AND UP1, UPT, UR43, 0x1, UPT ;  /* 0x000000012b00788c */ /* 0x000fe4000bf25270 */
[----:B------:R-:W-:Y:S01]  /*5220*/  UISETP.NE.AND UP2, UPT, UR42, 0x1, UPT ;  /* 0x000000012a00788c */ /* 0x000fe2000bf45270 */
[----:B------:R-:W-:Y:S02]  /*5230*/  UMOV UR4, UR5 ;  /* 0x0000000500047c82 */ /* 0x000fe40008000000 */
[----:B--2---:R-:W-:Y:S03]  /*5240*/  USHF.R.U32.HI UR5, URZ, UR12, UR4 ;  /* 0x0000000cff057299 */ /* 0x004fe60008011604 */
[----:B------:R-:W-:Y:S02]  /*5250*/  UMOV UR4, UR7 ;  /* 0x0000000700047c82 */ /* 0x000fe40008000000 */
[----:B------:R-:W-:Y:S02]  /*5260*/  USHF.R.U32.HI UR7, URZ, UR53, UR4 ;  /* 0x00000035ff077299 */ /* 0x000fe40008011604 */
[----:B------:R-:W-:Y:S02]  /*5270*/  USEL UR4, UR56, UR5, !UP0 ;  /* 0x0000000538047287 */ /* 0x000fe4000c000000 */
[----:B------:R-:W-:Y:S01]  /*5280*/  USEL UR7, UR57, UR7, !UP1 ;  /* 0x0000000739077287 */ /* 0x000fe2000c800000 */
[----:B------:R-:W-:Y:S01]  /*5290*/  UMOV UR5, UR9 ;  /* 0x0000000900057c82 */ /* 0x000fe20008000000 */
[----:B------:R-:W-:Y:S02]  /*52a0*/  UIMAD.WIDE.U32 UR8, UR4, UR40, URZ ;  /* 0x00000028040872a5 */ /* 0x000fe4000f8e00ff */
[----:B------:R-:W-:Y:S03]  /*52b0*/  USHF.R.U32.HI UR6, URZ, UR12, UR5 ;  /* 0x0000000cff067299 */ /* 0x000fe60008011605 */
[----:B------:R-:W-:Y:S01]  /*52c0*/  UMOV UR5, UR11 ;  /* 0x0000000b00057c82 */ /* 0x000fe20008000000 */
[----:B------:R-:W-:Y:S02]  /*52d0*/  UIMAD.WIDE.U32 UR10, UR7, UR40, URZ ;  /* 0x00000028070a72a5 */ /* 0x000fe4000f8e00ff */
[----:B------:R-:W-:Y:S02]  /*52e0*/  USHF.R.U32.HI UR12, URZ, UR53, UR5 ;  /* 0x00000035ff0c7299 */ /* 0x000fe40008011605 */
[----:B------:R-:W-:Y:S01]  /*52f0*/  USEL UR6, UR37, UR6, !UP0 ;  /* 0x0000000625067287 */ /* 0x000fe2000c000000 */
[----:B------:R-:W-:Y:S02]  /*5300*/  UMOV UR5, UR9 ;  /* 0x0000000900057c82 */ /* 0x000fe40008000000 */
[----:B------:R-:W-:Y:S01]  /*5310*/  UMOV UR10, UR11 ;  /* 0x0000000b000a7c82 */ /* 0x000fe20008000000 */
[----:B------:R-:W-:Y:S02]  /*5320*/  @UP2 USHF.R.U32.HI UR4, URZ, UR41, UR5 ;  /* 0x00000029ff042299 */ /* 0x000fe40008011605 */
[----:B------:R-:W-:Y:S02]  /*5330*/  @UP2 USHF.R.U32.HI UR7, URZ, UR41, UR10 ;  /* 0x00000029ff072299 */ /* 0x000fe4000801160a */
[----:B------:R-:W-:Y:S02]  /*5340*/  UIMAD UR4, UR42, UR4, URZ ;  /* 0x000000042a0472a4 */ /* 0x000fe4000f8e02ff */
[----:B------:R-:W-:Y:S02]  /*5350*/  UIMAD.WIDE.U32 UR10, UR6, UR40, URZ ;  /* 0x00000028060a72a5 */ /* 0x000fe4000f8e00ff */
[----:B------:R-:W-:Y:S02]  /*5360*/  USEL UR5, UR38, UR12, !UP1 ;  /* 0x0000000c26057287 */ /* 0x000fe4000c800000 */
[----:B------:R-:W-:Y:S02]  /*5370*/  UIMAD UR8, UR42, UR7, URZ ;  /* 0x000000072a0872a4 */ /* 0x000fe4000f8e02ff */
[----:B------:R-:W-:Y:S03]  /*5380*/  UISETP.GE.AND UP0, UPT, UR6, UR4, UPT ;  /* 0x000000040600728c */ /* 0x000fe6000bf06270 */
[----:B------:R-:W-:Y:S01]  /*5390*/  UMOV UR4, UR11 ;  /* 0x0000000b00047c82 */ /* 0x000fe20008000000 */
[----:B------:R-:W-:Y:S02]  /*53a0*/  UISETP.GE.OR UP0, UPT, UR5, UR8, UP0 ;  /* 0x000000080500728c */ /* 0x000fe40008706670 */
[----:B------:R-:W-:Y:S02]  /*53b0*/  USHF.R.U32.HI UR4, URZ, UR41, UR4 ;  /* 0x00000029ff047299 */ /* 0x000fe40008011604 */
[----:B------:R-:W-:Y:S02]  /*53c0*/  UIMAD.WIDE.U32 UR8, UR5, UR40, URZ ;  /* 0x00000028050872a5 */ /* 0x000fe4000f8e00ff */
[----:B------:R-:W-:Y:S02]  /*53d0*/  USEL UR11, UR6, UR4, !UP2 ;  /* 0x00000004060b7287 */ /* 0x000fe4000d000000 */
[----:B------:R-:W-:Y:S02]  /*53e0*/  UIADD3 UR8, UPT, UPT, -UR5, URZ, URZ ;  /* 0x000000ff05087290 */ /* 0x000fe4000fffe1ff */
[----:B------:R-:W-:Y:S01]  /*53f0*/  UIADD3 UR10, UPT, UPT, -UR11, URZ, URZ ;  /* 0x000000ff0b0a7290 */ /* 0x000fe2000fffe1ff */
[----:B------:R-:W-:Y:S01]  /*5400*/  @!UP0 UMOV UR4, UR9 ;  /* 0x0000000900048c82 */ /* 0x000fe20008000000 */
[----:B------:R-:W-:Y:S02]  /*5410*/  UIADD3 UR9, UPT, UPT, -UR6, URZ, URZ ;  /* 0x000000ff06097290 */ /* 0x000fe4000fffe1ff */
[----:B------:R-:W-:Y:S02]  /*5420*/  @!UP0 USHF.R.U32.HI UR4, URZ, UR41, UR4 ;  /* 0x00000029ff048299 */ /* 0x000fe40008011604 */
[----:B------:R-:W-:Y:S02]  /*5430*/  UIMAD UR10, UR42, UR10, UR6 ;  /* 0x0000000a2a0a72a4 */ /* 0x000fe4000f8e0206 */
[----:B------:R-:W-:Y:S04]  /*5440*/  @!UP0 USEL UR4, UR5, UR4, !UP2 ;  /* 0x0000000405048287 */ /* 0x000fe8000d000000 */
[----:B------:R-:W-:Y:S02]  /*5450*/  @!UP0 UIMAD UR10, UR7, UR10, UR4 ;  /* 0x0000000a070a82a4 */ /* 0x000fe4000f8e0204 */
[----:B------:R-:W-:Y:S02]  /*5460*/  @!UP0 UIADD3 UR11, UPT, UPT, UR11, -UR4, URZ ;  /* 0x800000040b0b8290 */ /* 0x000fe4000fffe0ff */
[----:B------:R-:W-:Y:S02]  /*5470*/  UIMAD UR7, UR43, UR8, UR38 ;  /* 0x000000082b0772a4 */ /* 0x000fe4000f8e0226 */
[----:B------:R-:W-:Y:S02]  /*5480*/  @!UP0 UIMAD UR6, UR11, UR42, UR5 ;  /* 0x0000002a0b0682a4 */ /* 0x000fe4000f8e0205 */
[----:B------:R-:W-:Y:S01]  /*5490*/  UIMAD UR4, UR54, UR9, UR37 ;  /* 0x00000009360472a4 */ /* 0x000fe2000f8e0225 */
[----:B------:R-:W-:Y:S02]  /*54a0*/  @!UP0 UMOV UR5, UR10 ;  /* 0x0000000a00058c82 */ /* 0x000fe40008000000 */
[----:B------:R-:W-:Y:S02]  /*54b0*/  UIMAD UR38, UR5, UR43, UR7 ;  /* 0x0000002b052672a4 */ /* 0x000fe4000f8e0207 */
[----:B------:R-:W-:Y:S11]  /*54c0*/  UIMAD UR37, UR6, UR54, UR4 ;  /* 0x00000036062572a4 */ /* 0x000ff6000f8e0204 */
[----:B------:R-:W-:Y:S01]  /*54d0*/  @!UPT UIADD3 URZ, UPT, UPT, URZ, URZ, URZ ;  /* 0x000000fffffff290 */ /* 0x000fe2000fffe0ff */
.L_x_88:
[----:B------:R-:W-:Y:S01]  /*54e0*/  UISETP.NE.AND UP0, UPT, UR39, 0x1, UPT ;  /* 0x000000012700788c */ /* 0x000fe2000bf05270 */
[----:B------:R-:W-:Y:S01]  /*54f0*/  IADD3 R87, PT, PT, R87, 0x1, RZ ;  /* 0x0000000157577810 */ /* 0x000fe20007ffe0ff */
[----:B------:R-:W-:Y:S02]  /*5500*/  USHF.L.U32 UR50, UR20, 0x6, URZ ;  /* 0x0000000614327899 */ /* 0x000fe400080006ff */
[----:B------:R-:W-:Y:S07]  /*5510*/  USHF.L.U32 UR49, UR30, 0x7, URZ ;  /* 0x000000071e317899 */ /* 0x000fee00080006ff */
[----:B------:R-:W2:Y:S01]  /*5520*/  @!UP0 LDCU.128 UR12, c[0x0][0xb10] ;  /* 0x00016200ff0c87ac */ /* 0x000ea20008000c00 */
[----:B------:R-:W3:Y:S01]  /*5530*/  @!UP0 LDCU UR5, c[0x0][0xb0c] ;  /* 0x00016180ff0587ac */ /* 0x000ee20008000800 */
[----:B------:R-:W4:Y:S01]  /*5540*/  @!UP0 LDCU UR10, c[0x0][0xb20] ;  /* 0x00016400ff0a87ac */ /* 0x000f220008000800 */
[----:B--2---:R-:W-:Y:S02]  /*5550*/  UIMAD.WIDE.U32 UR8, UR38, UR12, URZ ;  /* 0x0000000c260872a5 */ /* 0x004fe4000f8e00ff */
[----:B------:R-:W-:Y:S02]  /*5560*/  UIMAD.WIDE.U32 UR6, UR37, UR15, URZ ;  /* 0x0000000f250672a5 */ /* 0x000fe4000f8e00ff */
[----:B------:R-:W-:Y:S03]  /*5570*/  @!UP0 UISETP.NE.AND UP1, UPT, UR14, 0x1, UPT ;  /* 0x000000010e00888c */ /* 0x000fe6000bf25270 */
[----:B------:R-:W-:Y:S01]  /*5580*/  @!UP0 UMOV UR4, UR9 ;  /* 0x0000000900048c82 */ /* 0x000fe20008000000 */
[----:B---3--:R-:W-:Y:S02]  /*5590*/  @!UP0 UISETP.NE.AND UP2, UPT, UR5, 0x1, UPT ;  /* 0x000000010500888c */ /* 0x008fe4000bf45270 */
[----:B------:R-:W-:Y:S01]  /*55a0*/  @!UP0 USHF.R.U32.HI UR4, URZ, UR13, UR4 ;  /* 0x0000000dff048299 */ /* 0x000fe20008011604 */
[----:B------:R-:W-:Y:S02]  /*55b0*/  @!UP0 UMOV UR6, UR7 ;  /* 0x0000000700068c82 */ /* 0x000fe40008000000 */
[----:B----4-:R-:W-:Y:S02]  /*55c0*/  @!UP0 USHF.R.U32.HI UR6, URZ, UR10, UR6 ;  /* 0x0000000aff068299 */ /* 0x010fe40008011606 */
[----:B------:R-:W-:Y:S02]  /*55d0*/  @!UP0 USEL UR7, UR38, UR4, !UP2 ;  /* 0x0000000426078287 */ /* 0x000fe4000d000000 */
[----:B------:R-:W-:Y:S04]  /*55e0*/  @!UP0 USEL UR6, UR37, UR6, !UP1 ;  /* 0x0000000625068287 */ /* 0x000fe8000c800000 */
[----:B------:R-:W-:Y:S02]  /*55f0*/  @!UP0 UIADD3 UR4, UPT, UPT, -UR7, UR6, URZ ;  /* 0x0000000607048290 */ /* 0x000fe4000fffe1ff */
[----:B------:R-:W-:Y:S02]  /*5600*/  @!UP0 UIADD3 UR6, UPT, UPT, UR7, -UR6, URZ ;  /* 0x8000000607068290 */ /* 0x000fe4000fffe0ff */
[----:B------:R-:W-:Y:S02]  /*5610*/  @!UP0 UIMAD UR38, UR4, UR5, UR38 ;  /* 0x00000005042682a4 */ /* 0x000fe4000f8e0226 */
[----:B------:R-:W-:Y:S02]  /*5620*/  @!UP0 UIMAD UR37, UR6, UR14, UR37 ;  /* 0x0000000e062582a4 */ /* 0x000fe4000f8e0225 */
[----:B------:R-:W-:Y:S09]  /*5630*/  ULOP3.LUT UP0, URZ, UR63, 0x1b0, URZ, 0xc0, !UPT ;  /* 0x000001b03fff7892 */ /* 0x000ff2000f80c0ff */
[----:B------:R-:W-:Y:S05]  /*5640*/  BRA.U !UP0, `(.L_x_89) ;  /* 0x0000000108407547 */ /* 0x000fea000b800000 */
[----:B------:R-:W2:Y:S01]  /*5650*/  LDCU.64 UR8, c[0x4][0x80] ;  /* 0x01001000ff0877ac */ /* 0x000ea20008000a00 */
[----:B------:R-:W-:Y:S01]  /*5660*/  MOV R3, 0x0 ;  /* 0x0000000000037802 */ /* 0x000fe20000000f00 */
[----:B------:R-:W-:Y:S02]  /*5670*/  HFMA2 R12, -RZ, RZ, 0, 5.9604644775390625e-08 ;  /* 0x00000001ff0c7431 */ /* 0x000fe400000001ff */
[----:B------:R-:W-:Y:S02]  /*5680*/  IMAD.MOV.U32 R8, RZ, RZ, 0x70 ;  /* 0x00000070ff087424 */ /* 0x000fe400078e00ff */
[----:B------:R-:W-:Y:S01]  /*5690*/  IMAD.MOV.U32 R13, RZ, RZ, RZ ;  /* 0x000000ffff0d7224 */ /* 0x000fe200078e00ff */
[----:B------:R-:W3:Y:S01]  /*56a0*/  LDCU.64 UR6, c[0x4][0x88] ;  /* 0x01001100ff0677ac */ /* 0x000ee20008000a00 */
[----:B------:R-:W4:Y:S01]  /*56b0*/  LDC.64 R2, c[0x4][R3] ;  /* 0x0100000003027b82 */ /* 0x000f220000000a00 */
[----:B------:R-:W1:Y:S01]  /*56c0*/  LDCU.64 UR4, c[0x4][0x8] ;  /* 0x01000100ff0477ac */ /* 0x000e620008000a00 */
[----:B--2---:R-:W-:Y:S01]  /*56d0*/  MOV R5, UR9 ;  /* 0x0000000900057c02 */ /* 0x004fe20008000f00 */
[----:B------:R-:W-:Y:S01]  /*56e0*/  IMAD.U32 R4, RZ, RZ, UR8 ;  /* 0x00000008ff047e24 */ /* 0x000fe2000f8e00ff */
[----:B---3--:R-:W-:Y:S01]  /*56f0*/  MOV R7, UR7 ;  /* 0x0000000700077c02 */ /* 0x008fe20008000f00 */
[----:B------:R-:W-:Y:S01]  /*5700*/  IMAD.U32 R6, RZ, RZ, UR6 ;  /* 0x00000006ff067e24 */ /* 0x000fe2000f8e00ff */
[----:B-1----:R-:W-:Y:S01]  /*5710*/  MOV R11, UR5 ;  /* 0x00000005000b7c02 */ /* 0x002fe20008000f00 */
[----:B------:R-:W-:Y:S02]  /*5720*/  IMAD.U32 R10, RZ, RZ, UR4 ;  /* 0x00000004ff0a7e24 */ /* 0x000fe4000f8e00ff */
[----:B------:R-:W-:Y:S07]  /*5730*/  LEPC R20, `(.L_x_89) ;  /* 0x000000001014794e */ /* 0x000fee0000000000 */
[----:B----45:R-:W-:Y:S05]  /*5740*/  CALL.ABS.NOINC R2 ;  /* 0x0000000002007343 */ /* 0x030fea0003c00000 */
.L_x_89:
[----:B------:R-:W-:Y:S01]  /*5750*/  LOP3.LUT P0, RZ, R94, 0x1b0, RZ, 0xc0, !PT ;  /* 0x000001b05eff7812 */ /* 0x000fe2000780c0ff */
[----:B------:R-:W-:Y:S11]  /*5760*/  BSSY.RECONVERGENT B6, `(.L_x_90) ;  /* 0x0000013000067945 */ /* 0x000ff60003800200 */
[----:B------:R-:W-:Y:S01]  /*5770*/  @!UPT UIADD3 URZ, UPT, UPT, URZ, URZ, URZ ;  /* 0x000000fffffff290 */ /* 0x000fe2000fffe0ff */
[----:B------:R-:W-:Y:S05]  /*5780*/  @!P0 BRA `(.L_x_91) ;  /* 0x0000000000408947 */ /* 0x000fea0003800000 */
        /* <DEDUP_REMOVED lines=16> */
.L_x_91:
[----:B------:R-:W-:Y:S05]  /*5890*/  BSYNC.RECONVERGENT B6 ;  /* 0x0000000000067941 */ /* 0x000fea0003800200 */
.L_x_90:
[----:B------:R-:W-:Y:S01]  /*58a0*/  R2UR UR4, R86 ;  /* 0x00000000560472ca */ /* 0x000fe200000e0000 */
[----:B------:R-:W-:Y:S01]  /*58b0*/  UISETP.NE.U32.AND UP0, UPT, UR60, URZ, UPT ;  /* 0x000000ff3c00728c */ /* 0x000fe2000bf05070 */
[----:B------:R-:W-:Y:S02]  /*58c0*/  ISETP.NE.U32.AND P4, PT, R82, RZ, PT ;  /* 0x000000ff5200720c */ /* 0x000fe40003f85070 */
[----:B------:R-:W-:Y:S01]  /*58d0*/  ISETP.NE.U32.AND P2, PT, RZ, UR46, PT ;  /* 0x0000002eff007c0c */ /* 0x000fe2000bf45070 */
[----:B------:R-:W-:Y:S01]  /*58e0*/  UISETP.NE.AND.EX UP1, UPT, UR61, URZ, UPT, UP0 ;  /* 0x000000ff3d00728c */ /* 0x000fe2000bf25300 */
[----:B------:R-:W-:Y:S01]  /*58f0*/  ISETP.NE.AND.EX P4, PT, R83, RZ, PT, P4 ;  /* 0x000000ff5300720c */ /* 0x000fe20003f85340 */
[----:B------:R-:W-:Y:S01]  /*5900*/  UPLOP3.LUT UP0, UPT, UPT, UPT, UPT, 0x40, 0x4 ;  /* 0x000000000004789c */ /* 0x000fe20003f0e870 */
[----:B------:R-:W-:Y:S05]  /*5910*/  ISETP.NE.AND.EX P2, PT, RZ, UR47, PT, P2 ;  /* 0x0000002fff007c0c */ /* 0x000fea000bf45320 */
[----:B------:R-:W-:Y:S06]  /*5920*/  UISETP.NE.AND UP2, UPT, UR4, URZ, UPT ;  /* 0x000000ff0400728c */ /* 0x000fec000bf45270 */
[----:B------:R-:W-:Y:S05]  /*5930*/  PLOP3.LUT P1, PT, PT, PT, UP2, 0x80, 0x8 ;  /* 0x000000000008781c */ /* 0x000fea0003f2f028 */
[----:B------:R-:W-:Y:S06]  /*5940*/  @UP2 UPLOP3.LUT UP0, UPT, UPT, UPT, UP1, 0x80, 0x8 ;  /* 0x000000000008289c */ /* 0x000fec0003f0f010 */
[----:B------:R-:W-:Y:S01]  /*5950*/  PLOP3.LUT P0, PT, PT, PT, UP0, 0x80, 0x8 ;  /* 0x000000000008781c */ /* 0x000fe20003f0f008 */
[----:B------:R-:W-:Y:S01]  /*5960*/  @!UPT UIADD3 URZ, UPT, UPT, URZ, URZ, URZ ;  /* 0x000000fffffff290 */ /* 0x000fe2000fffe0ff */
[----:B------:R-:W-:Y:S11]  /*5970*/  BRA.U !UP1, `(.L_x_92) ;  /* 0x00000001093c7547 */ /* 0x000ff6000b800000 */
[----:B------:R-:W-:Y:S01]  /*5980*/  UISETP.NE.U32.AND UP0, UPT, UR46, URZ, UPT ;  /* 0x000000ff2e00728c */ /* 0x000fe2000bf05070 */
[----:B-1----:R-:W-:Y:S01]  /*5990*/  HFMA2 R0, -RZ, RZ, 0, 5.9604644775390625e-08 ;  /* 0x00000001ff007431 */ /* 0x002fe200000001ff */
[----:B------:R-:W1:Y:S01]  /*59a0*/  LDCU.64 UR8, c[0x0][0x358] ;  /* 0x00006b00ff0877ac */ /* 0x000e620008000a00 */
[----:B------:R-:W-:Y:S01]  /*59b0*/  IMAD.MOV.U32 R84, RZ, RZ, 0x1 ;  /* 0x00000001ff547424 */ /* 0x000fe200078e00ff */
[----:B------:R-:W-:Y:S06]  /*59c0*/  UISETP.NE.AND.EX UP0, UPT, UR47, URZ, UPT, UP0 ;  /* 0x000000ff2f00728c */ /* 0x000fec000bf05300 */
        /* <DEDUP_REMOVED lines=9> */
[----:B--23--:R-:W-:Y:S02]  /*5a60*/  @!P3 IMAD.U32 R41, RZ, RZ, UR4 ;  /* 0x00000004ff29be24 */ /* 0x00cfe4000f8e00ff */
.L_x_92:
[----:B------:R-:W-:Y:S05]  /*5a70*/  @!P4 BRA `(.L_x_93) ;  /* 0x000000000024c947 */ /* 0x000fea0003800000 */
[----:B------:R-:W-:Y:S01]  /*5a80*/  ISETP.NE.U32.AND P3, PT, R80, RZ, PT ;  /* 0x000000ff5000720c */ /* 0x000fe20003f65070 */
[----:B------:R-:W2:Y:S03]  /*5a90*/  LDCU.64 UR4, c[0x0][0x358] ;  /* 0x00006b00ff0477ac */ /* 0x000ea60008000a00 */
[----:B------:R-:W-:Y:S11]  /*5aa0*/  ISETP.NE.AND.EX P3, PT, R81, RZ, PT, P3 ;  /* 0x000000ff5100720c */ /* 0x000ff60003f65330 */
[----:B------:R-:W-:Y:S02]  /*5ab0*/  @!UPT UIADD3 URZ, UPT, UPT, URZ, URZ, URZ ;  /* 0x000000fffffff290 */ /* 0x000fe4000fffe0ff */
[----:B------:R-:W3:Y:S01]  /*5ac0*/  @P3 LDC.64 R2, c[0x0][0x8a8] ;  /* 0x00022a00ff023b82 */ /* 0x000ee20000000a00 */
[----:B-1----:R-:W-:Y:S04]  /*5ad0*/  @P3 IMAD R0, R82, UR36, RZ ;  /* 0x0000002452003c24 */ /* 0x002fe8000f8e02ff */
[----:B---3--:R-:W-:Y:S05]  /*5ae0*/  @P3 IMAD.WIDE R2, R0, 0x4, R2 ;  /* 0x0000000400023825 */ /* 0x008fea00078e0202 */
[----:B--2--5:R2:W5:Y:S02]  /*5af0*/  @P3 LDG.E R38, desc[UR4][R2.64] ;  /* 0x0000000402263981 */ /* 0x024564000c1e1900 */
[----:B--2---:R-:W3:Y:S02]  /*5b00*/  @!P3 LDC R38, c[0x0][0x8a0] ;  /* 0x00022800ff26bb82 */ /* 0x004ee40000000800 */
.L_x_93:
[----:B-----5:R-:W-:Y:S01]  /*5b10*/  FSETP.NEU.AND P4, PT, R41, RZ, PT ;  /* 0x000000ff2900720b */ /* 0x020fe20003f8d000 */
[----:B------:R-:W-:Y:S01]  /*5b20*/  BSSY B1, `(.L_x_94) ;  /* 0x0000042000017945 */ /* 0x000fe20003800000 */
[----:B------:R-:W-:Y:S01]  /*5b30*/  SEL R5, RZ, 0xffffffff, P2 ;  /* 0xffffffffff057807 */ /* 0x000fe20001000000 */
[----:B------:R-:W-:Y:S01]  /*5b40*/  IMAD.MOV.U32 R102, RZ, RZ, 0x1 ;  /* 0x00000001ff667424 */ /* 0x000fe200078e00ff */
[----:B------:R-:W-:Y:S02]  /*5b50*/  LOP3.LUT P3, RZ, R84, 0xff, RZ, 0xc0, !PT ;  /* 0x000000ff54ff7812 */ /* 0x000fe4000786c0ff */
[----:B------:R-:W-:Y:S02]  /*5b60*/  CS2R R78, SRZ ;  /* 0x00000000004e7805 */ /* 0x000fe4000001ff00 */
[----:B------:R-:W-:Y:S02]  /*5b70*/  @P1 SEL R4, RZ, 0xffffffff, P4 ;  /* 0xffffffffff041807 */ /* 0x000fe40002000000 */
[----:B------:R-:W-:Y:S02]  /*5b80*/  CS2R R76, SRZ ;  /* 0x00000000004c7805 */ /* 0x000fe4000001ff00 */
[----:B------:R-:W-:Y:S02]  /*5b90*/  LEA R2, R90, UR44, 0x3 ;  /* 0x0000002c5a027c11 */ /* 0x000fe4000f8e18ff */
[----:B------:R-:W-:Y:S02]  /*5ba0*/  CS2R R74, SRZ ;  /* 0x00000000004a7805 */ /* 0x000fe4000001ff00 */
[----:B------:R-:W-:Y:S02]  /*5bb0*/  @P0 SEL R4, R5, R4, !P3 ;  /* 0x0000000405040207 */ /* 0x000fe40005800000 */
[----:B------:R-:W-:Y:S02]  /*5bc0*/  CS2R R72, SRZ ;  /* 0x0000000000487805 */ /* 0x000fe4000001ff00 */
[----:B------:R-:W-:Y:S02]  /*5bd0*/  LEA R100, R36, UR44, 0x3 ;  /* 0x0000002c24647c11 */ /* 0x000fe4000f8e18ff */
[----:B------:R-:W-:Y:S02]  /*5be0*/  @P1 LOP3.LUT R4, R4, 0x1, RZ, 0xc0, !PT ;  /* 0x0000000104041812 */ /* 0x000fe400078ec0ff */
[----:B------:R-:W-:Y:S02]  /*5bf0*/  SHF.L.U32 R3, R92, 0x1f, RZ ;  /* 0x0000001f5c037819 */ /* 0x000fe400000006ff */
[----:B------:R-:W-:Y:S02]  /*5c00*/  ISETP.NE.U32.OR P6, PT, R4, 0x1, !P1 ;  /* 0x000000010400780c */ /* 0x000fe40004fc5470 */
[----:B------:R-:W-:Y:S02]  /*5c10*/  PLOP3.LUT P2, PT, PT, PT, UP1, 0x80, 0x8 ;  /* 0x000000000008781c */ /* 0x000fe40003f4f018 */
[C---:B------:R-:W-:Y:S02]  /*5c20*/  LEA.HI R39, R36.reuse, R36, RZ, 0x1 ;  /* 0x0000002424277211 */ /* 0x040fe400078f08ff */
[----:B------:R-:W-:Y:S02]  /*5c30*/  SEL R4, RZ, 0xffffffff, P4 ;  /* 0xffffffffff047807 */ /* 0x000fe40002000000 */
[----:B------:R-:W-:Y:S01]  /*5c40*/  P2R R96, PR, RZ, 0x40 ;  /* 0x00000040ff607803 */ /* 0x000fe20000000000 */
[C---:B-1----:R-:W-:Y:S01]  /*5c50*/  IMAD.SHL.U32 R0, R39.reuse, 0x40, RZ ;  /* 0x0000004027007824 */ /* 0x042fe200078e00ff */
[----:B------:R-:W-:Y:S03]  /*5c60*/  LOP3.LUT R39, R39, 0xffe, RZ, 0xc0, !PT ;  /* 0x00000ffe27277812 */ /* 0x000fe600078ec0ff */
[----:B------:R-:W-:Y:S02]  /*5c70*/  @P6 SHF.L.U32 R7, R89, 0x1f, RZ ;  /* 0x0000001f59076819 */ /* 0x000fe400000006ff */
[----:B------:R-:W-:Y:S01]  /*5c80*/  @P2 SEL R4, R5, R4, !P3 ;  /* 0x0000000405042207 */ /* 0x000fe20005800000 */
[----:B------:R-:W-:Y:S01]  /*5c90*/  IMAD.IADD R39, R36, 0x1, -R39 ;  /* 0x0000000124277824 */ /* 0x000fe200078e0a27 */
[----:B------:R-:W1:Y:S01]  /*5ca0*/  @P6 SYNCS.PHASECHK.TRANS64.TRYWAIT P1, [R2+URZ+0x50], R7 ;  /* 0x00005007020065a7 */ /* 0x000e6200080211ff */
[----:B------:R-:W-:Y:S02]  /*5cb0*/  LOP3.LUT R0, R0, 0xffffff80, RZ, 0xc0, !PT ;  /* 0xffffff8000007812 */ /* 0x000fe400078ec0ff */
[----:B------:R-:W-:Y:S03]  /*5cc0*/  LOP3.LUT R4, R4, 0x1, RZ, 0xc0, !PT ;  /* 0x0000000104047812 */ /* 0x000fe600078ec0ff */
[----:B------:R-:W-:Y:S01]  /*5cd0*/  IMAD.IADD R0, R37, 0x1, R0 ;  /* 0x0000000125007824 */ /* 0x000fe200078e0200 */
[----:B------:R-:W-:Y:S03]  /*5ce0*/  ISETP.NE.U32.AND P5, PT, R4, 0x1, PT ;  /* 0x000000010400780c */ /* 0x000fe60003fa5070 */
[----:B------:R-:W-:Y:S01]  /*5cf0*/  IMAD R39, R39, 0x100000, R0 ;  /* 0x0010000027277824 */ /* 0x000fe200078e0200 */
[----:B------:R-:W-:Y:S01]  /*5d00*/  P2R R103, PR, RZ, 0x20 ;  /* 0x00000020ff677803 */ /* 0x000fe20000000000 */
[----:B------:R2:W4:Y:S01]  /*5d10*/  SYNCS.PHASECHK.TRANS64.TRYWAIT P0, [R100+URZ+0xa0], R3 ;  /* 0x0000a003640075a7 */ /* 0x00052200080011ff */
[----:B-1----:R-:W-:Y:S01]  /*5d20*/  @P6 SEL R102, RZ, 0x1, !P1 ;  /* 0x00000001ff666807 */ /* 0x002fe20004800000 */
[----:B--2---:R-:W-:Y:S06]  /*5d30*/  @!P6 BRA `(.L_x_95) ;  /* 0x000000000080e947 */ /* 0x004fec0003800000 */
[----:B------:R-:W-:Y:S01]  /*5d40*/  @P5 IMAD R6, R90, 0x1000, R71 ;  /* 0x000010005a065824 */ /* 0x000fe200078e0247 */
[----:B------:R-:W1:Y:S01]  /*5d50*/  S2R R0, SR_CgaCtaId ;  /* 0x0000000000007919 */ /* 0x000e620000008800 */
[----:B------:R-:W-:Y:S01]  /*5d60*/  ISETP.NE.AND P1, PT, R102, RZ, PT ;  /* 0x000000ff6600720c */ /* 0x000fe20003f25270 */
[----:B------:R-:W-:Y:S01]  /*5d70*/  BSSY B0, `(.L_x_96) ;  /* 0x000000b000007945 */ /* 0x000fe20003800000 */
[----:B------:R-:W-:Y:S01]  /*5d80*/  @P5 VIADD R4, R6, UR44 ;  /* 0x0000002c06045c36 */ /* 0x000fe20008000000 */
[----:B------:R-:W-:Y:S02]  /*5d90*/  CS2R R74, SRZ ;  /* 0x00000000004a7805 */ /* 0x000fe4000001ff00 */
[----:B------:R-:W-:Y:S02]  /*5da0*/  CS2R R72, SRZ ;  /* 0x0000000000487805 */ /* 0x000fe4000001ff00 */
[----:B------:R-:W-:Y:S01]  /*5db0*/  CS2R R78, SRZ ;  /* 0x00000000004e7805 */ /* 0x000fe2000001ff00 */
[----:B------:R-:W-:Y:S01]  /*5dc0*/  @P5 IMAD R4, R93, -0x10, R4 ;  /* 0xfffffff05d045824 */ /* 0x000fe200078e0204 */
[----:B------:R-:W-:Y:S04]  /*5dd0*/  CS2R R76, SRZ ;  /* 0x00000000004c7805 */ /* 0x000fe8000001ff00 */
[----:B------:R-:W-:Y:S05]  /*5de0*/  @P1 BRA `(.L_x_97) ;  /* 0x00000000000c1947 */ /* 0x000fea0003800000 */
[----:B------:R-:W-:Y:S04]  /*5df0*/  SHF.L.U32 R5, R89, 0x1f, RZ ;  /* 0x0000001f59057819 */ /* 0x000fe800000006ff */
[----:B------:R-:W2:Y:S02]  /*5e00*/  SYNCS.PHASECHK.TRANS64.TRYWAIT P1, [R2+URZ+0x50], R5 ;  /* 0x00005005020075a7 */ /* 0x000ea400080211ff */
[----:B--2---:R-:W-:Y:S05]  /*5e10*/  @!P1 BRA `(.L_x_98) ;  /* 0x00000024000c9947 */ /* 0x004fea0003800000 */
.L_x_97:
[----:B------:R-:W-:Y:S05]  /*5e20*/  BSYNC B0 ;  /* 0x0000000000007941 */ /* 0x000fea0003800000 */
.L_x_96:
[----:B------:R-:W-:Y:S01]  /*5e30*/  ISETP.NE.AND P1, PT, R103, RZ, PT ;  /* 0x000000ff6700720c */ /* 0x000fe20003f25270 */
[----:B--2---:R-:W-:Y:S02]  /*5e40*/  VIADD R5, R2, 0x60 ;  /* 0x0000006002057836 */ /* 0x004fe40000000000 */
[----:B------:R-:W-:Y:S03]  /*5e50*/  VIADD R90, R90, 0x1 ;  /* 0x000000015a5a7836 */ /* 0x000fe60000000000 */
[----:B-1----:R-:W-:Y:S07]  /*5e60*/  PRMT R0, R0, 0x654, R5 ;  /* 0x0000065400007816 */ /* 0x002fee0000000005 */
[----:B------:R1:W2:Y:S04]  /*5e70*/  @P1 LDS.128 R72, [R6+UR44+0x200] ;  /* 0x0002002c06481984 */ /* 0x0002a80008000c00 */
[----:B------:R1:W1:Y:S01]  /*5e80*/  @P1 LDS.128 R76, [R4+0x210] ;  /* 0x00021000044c1984 */ /* 0x0002620000000c00 */
[C---:B------:R-:W-:Y:S01]  /*5e90*/  ISETP.NE.AND P1, PT, R90.reuse, 0x2, PT ;  /* 0x000000025a00780c */ /* 0x040fe20003f25270 */
[----:B------:R-:W-:Y:S01]  /*5ea0*/  @!PT LDS RZ, [RZ] ;  /* 0x00000000fffff984 */ /* 0x000fe20000000800 */
[----:B------:R-:W-:Y:S01]  /*5eb0*/  @!PT LDS RZ, [RZ] ;  /* 0x00000000fffff984 */ /* 0x000fe20000000800 */
[----:B------:R-:W-:Y:S01]  /*5ec0*/  @!PT LDS RZ, [RZ] ;  /* 0x00000000fffff984 */ /* 0x000fe20000000800 */
[----:B------:R-:W-:Y:S01]  /*5ed0*/  @!PT LDS RZ, [RZ] ;  /* 0x00000000fffff984 */ /* 0x000fe20000000800 */
[----:B------:R5:W-:Y:S06]  /*5ee0*/  MEMBAR.ALL.CTA ;  /* 0x0000000000007992 */ /* 0x000bec0000008000 */
[----:B-----5:R-:W5:Y:S01]  /*5ef0*/  FENCE.VIEW.ASYNC.S ;  /* 0x00000000000073c6 */ /* 0x020f620000000000 */
[----:B------:R-:W-:Y:S01]  /*5f00*/  SEL R90, R90, RZ, P1 ;  /* 0x000000ff5a5a7207 */ /* 0x000fe20000800000 */
[----:B-----5:R5:W-:Y:S02]  /*5f10*/  SYNCS.ARRIVE.TRANS64.RED.A1T0 RZ, [R0+URZ], RZ ;  /* 0x000000ff00ff79a7 */ /* 0x020be400081004ff */
[----:B-----5:R-:W-:Y:S04]  /*5f20*/  SEL R0, RZ, 0x1, P1 ;  /* 0x00000001ff007807 */ /* 0x020fe80000800000 */
[----:B--2---:R-:W-:Y:S02]  /*5f30*/  LOP3.LUT R89, R89, R0, RZ, 0x3c, !PT ;  /* 0x0000000059597212 */ /* 0x004fe400078e3cff */
.L_x_95:
[----:B------:R-:W-:Y:S05]  /*5f40*/  BSYNC B1 ;  /* 0x0000000000017941 */ /* 0x000fea0003800000 */
.L_x_94:
[----:B------:R-:W-:Y:S04]  /*5f50*/  SHF.R.U32.HI R0, RZ, 0x15, R39 ;  /* 0x00000015ff007819 */ /* 0x000fe80000011627 */
[----:B------:R-:W-:Y:S01]  /*5f60*/  LOP3.LUT P1, RZ, R0, 0x3, R85, 0x48, !PT ;  /* 0x0000000300ff7812 */ /* 0x000fe20007824855 */
[----:B------:R-:W-:Y:S01]  /*5f70*/  @!UPT UIADD3 URZ, UPT, UPT, URZ, URZ, URZ ;  /* 0x000000fffffff290 */ /* 0x000fe2000fffe0ff */
[----:B----4-:R-:W-:Y:S11]  /*5f80*/  @P0 BRA `(.L_x_99) ;  /* 0x0000000000080947 */ /* 0x010ff60003800000 */
[----:B------:R-:W2:Y:S02]  /*5f90*/  SYNCS.PHASECHK.TRANS64.TRYWAIT P0, [R100+URZ+0xa0], R3 ;  /* 0x0000a003640075a7 */ /* 0x000ea400080011ff */
[----:B--2---:R-:W-:Y:S05]  /*5fa0*/  @!P0 BRA `(.L_x_100) ;  /* 0x0000002000bc8947 */ /* 0x004fea0003800000 */
.L_x_99:
[----:B------:R-:W-:Y:S05]  /*5fb0*/  @!P1 BRA `(.L_x_101) ;  /* 0x0000000000409947 */ /* 0x000fea0003800000 */
[----:B------:R-:W4:Y:S01]  /*5fc0*/  LDCU.64 UR8, c[0x4][0x70] ;  /* 0x01000e00ff0877ac */ /* 0x000f220008000a00 */
[----:B--2---:R-:W-:Y:S01]  /*5fd0*/  MOV R3, 0x0 ;  /* 0x0000000000037802 */ /* 0x004fe20000000f00 */
[----:B------:R-:W-:Y:S02]  /*5fe0*/  HFMA2 R12, -RZ, RZ, 0, 5.9604644775390625e-08 ;  /* 0x00000001ff0c7431 */ /* 0x000fe400000001ff */
[----:B------:R-:W-:Y:S02]  /*5ff0*/  IMAD.MOV.U32 R8, RZ, RZ, 0x192 ;  /* 0x00000192ff087424 */ /* 0x000fe400078e00ff */
[----:B------:R-:W-:Y:S01]  /*6000*/  IMAD.MOV.U32 R13, RZ, RZ, RZ ;  /* 0x000000ffff0d7224 */ /* 0x000fe200078e00ff */
[----:B------:R-:W2:Y:S01]  /*6010*/  LDCU.64 UR6, c[0x4][0x78] ;  /* 0x01000f00ff0677ac */ /* 0x000ea20008000a00 */
[----:B------:R-:W3:Y:S01]  /*6020*/  LDC.64 R2, c[0x4][R3] ;  /* 0x0100000003027b82 */ /* 0x000ee20000000a00 */
[----:B------:R-:W5:Y:S01]  /*6030*/  LDCU.64 UR4, c[0x4][0x10] ;  /* 0x01000200ff0477ac */ /* 0x000f620008000a00 */
[----:B----4-:R-:W-:Y:S01]  /*6040*/  MOV R5, UR9 ;  /* 0x0000000900057c02 */ /* 0x010fe20008000f00 */
[----:B-1----:R-:W-:Y:S01]  /*6050*/  IMAD.U32 R4, RZ, RZ, UR8 ;  /* 0x00000008ff047e24 */ /* 0x002fe2000f8e00ff */
[----:B--2---:R-:W-:Y:S01]  /*6060*/  MOV R7, UR7 ;  /* 0x0000000700077c02 */ /* 0x004fe20008000f00 */
[----:B------:R-:W-:Y:S01]  /*6070*/  IMAD.U32 R6, RZ, RZ, UR6 ;  /* 0x00000006ff067e24 */ /* 0x000fe2000f8e00ff */
[----:B-----5:R-:W-:Y:S01]  /*6080*/  MOV R11, UR5 ;  /* 0x00000005000b7c02 */ /* 0x020fe20008000f00 */
[----:B------:R-:W-:Y:S02]  /*6090*/  IMAD.U32 R10, RZ, RZ, UR4 ;  /* 0x00000004ff0a7e24 */ /* 0x000fe4000f8e00ff */
[----:B------:R-:W-:Y:S07]  /*60a0*/  LEPC R20, `(.L_x_101) ;  /* 0x000000001014794e */ /* 0x000fee0000000000 */
[----:B---3--:R-:W-:Y:S05]  /*60b0*/  CALL.ABS.NOINC R2 ;  /* 0x0000000002007343 */ /* 0x008fea0003c00000 */
.L_x_101:
[-C--:B------:R-:W-:Y:S01]  /*60c0*/  F2FP.F16.E5M2.UNPACK_B R42, R72.reuse ;  /* 0x00000048ff2a723e */ /* 0x080fe200020004ff */
[----:B------:R-:W-:Y:S05]  /*60d0*/  WARPSYNC.ALL ;  /* 0x0000000000007948 */ /* 0x000fea0003800000 */
[----:B------:R-:W-:Y:S01]  /*60e0*/  R2UR UR4, R39 ;  /* 0x00000000270472ca */ /* 0x000fe200000e0000 */
[--C-:B------:R-:W-:Y:S01]  /*60f0*/  HADD2.F32 R40, -RZ, R42.reuse.H0_H0 ;  /* 0x2000002aff287230 */ /* 0x100fe20000004100 */
[----:B------:R-:W-:Y:S01]  /*6100*/  F2FP.F16.E5M2.UNPACK_B R43, R72.H1 ;  /* 0x00000048ff2b723e */ /* 0x000fe200030004ff */
[----:B------:R-:W-:Y:S01]  /*6110*/  HADD2.F32 R42, -RZ, R42.H1_H1 ;  /* 0x3000002aff2a7230 */ /* 0x000fe20000004100 */
[-C--:B------:R-:W-:Y:S01]  /*6120*/  F2FP.F16.E5M2.UNPACK_B R45, R73.reuse ;  /* 0x00000049ff2d723e */ /* 0x080fe200020004ff */
[----:B------:R-:W-:Y:S01]  /*6130*/  BSSY.RECONVERGENT B0, `(.L_x_102) ;  /* 0x0000099000007945 */ /* 0x000fe20003800200 */
[----:B------:R-:W-:Y:S01]  /*6140*/  F2FP.F16.E5M2.UNPACK_B R47, R73.H1 ;  /* 0x00000049ff2f723e */ /* 0x000fe200030004ff */
[--C-:B------:R-:W-:Y:S01]  /*6150*/  HADD2.F32 R44, -RZ, R43.reuse.H0_H0 ;  /* 0x2000002bff2c7230 */ /* 0x100fe20000004100 */
[-C--:B------:R-:W-:Y:S01]  /*6160*/  F2FP.F16.E5M2.UNPACK_B R49, R74.reuse ;  /* 0x0000004aff31723e */ /* 0x080fe200020004ff */
[----:B------:R-:W-:Y:S01]  /*6170*/  HADD2.F32 R46, -RZ, R43.H1_H1 ;  /* 0x3000002bff2e7230 */ /* 0x000fe20000004100 */
[----:B------:R-:W-:Y:S01]  /*6180*/  F2FP.F16.E5M2.UNPACK_B R51, R74.H1 ;  /* 0x0000004aff33723e */ /* 0x000fe200030004ff */
[--C-:B------:R-:W-:Y:S01]  /*6190*/  HADD2.F32 R43, -RZ, R45.reuse.H0_H0 ;  /* 0x2000002dff2b7230 */ /* 0x100fe20000004100 */
[-C--:B------:R-:W-:Y:S01]  /*61a0*/  F2FP.F16.E5M2.UNPACK_B R53, R75.reuse ;  /* 0x0000004bff35723e */ /* 0x080fe200020004ff */
[----:B-1----:R-:W-:Y:S01]  /*61b0*/  LDTM.16dp32bit_t0_t15.x32 R4, tmem[UR4] ;  /* 0x00000004000479ee */ /* 0x002fe20008a80000 */
[----:B------:R-:W3:Y:S01]  /*61c0*/  LDTM.16dp32bit_t16_t31.x32 R4, tmem[UR4+0x20] ;  /* 0x00002004000479ee */ /* 0x000ee20008aa0000 */
[----:B------:R-:W-:Y:S01]  /*61d0*/  ISETP.NE.AND P6, PT, R96, RZ, PT ;  /* 0x000000ff6000720c */ /* 0x000fe20003fc5270 */
[----:B------:R-:W-:Y:S01]  /*61e0*/  HADD2.F32 R48, -RZ, R45.H1_H1 ;  /* 0x3000002dff307230 */ /* 0x000fe20000004100 */
[----:B------:R-:W-:Y:S01]  /*61f0*/  IADD3 R109, PT, PT, R71, UR44, RZ ;  /* 0x0000002c476d7c10 */ /* 0x000fe2000fffe0ff */
[----:B------:R-:W-:Y:S01]  /*6200*/  HADD2.F32 R52, -RZ, R49.H1_H1 ;  /* 0x30000031ff347230 */ /* 0x000fe20000004100 */
[----:B------:R-:W-:Y:S01]  /*6210*/  SHF.L.U32 R108, R88, 0x4, RZ ;  /* 0x00000004586c7819 */ /* 0x000fe200000006ff */
[----:B------:R-:W-:Y:S01]  /*6220*/  HADD2.F32 R56, -RZ, R53.H1_H1 ;  /* 0x30000035ff387230 */ /* 0x000fe20000004100 */
[----:B------:R-:W-:Y:S01]  /*6230*/  F2FP.F16.E5M2.UNPACK_B R55, R75.H1 ;  /* 0x0000004bff37723e */ /* 0x000fe200030004ff */
[--C-:B------:R-:W-:Y:S01]  /*6240*/  HADD2.F32 R45, -RZ, R47.reuse.H0_H0 ;  /* 0x2000002fff2d7230 */ /* 0x100fe20000004100 */
[----:B------:R-:W-:Y:S01]  /*6250*/  IADD3 R101, PT, PT, R109, R108, RZ ;  /* 0x0000006c6d657210 */ /* 0x000fe20007ffe0ff */
[----:B------:R-:W-:Y:S01]  /*6260*/  HADD2.F32 R50, -RZ, R47.H1_H1 ;  /* 0x3000002fff327230 */ /* 0x000fe20000004100 */
[-C--:B------:R-:W-:Y:S01]  /*6270*/  F2FP.F16.E5M2.UNPACK_B R57, R76.reuse ;  /* 0x0000004cff39723e */ /* 0x080fe200020004ff */
[----:B------:R-:W-:Y:S01]  /*6280*/  HADD2.F32 R47, -RZ, R49.H0_H0 ;  /* 0x20000031ff2f7230 */ /* 0x000fe20000004100 */
[----:B------:R-:W-:Y:S01]  /*6290*/  F2FP.F16.E5M2.UNPACK_B R59, R76.H1 ;  /* 0x0000004cff3b723e */ /* 0x000fe200030004ff */
[----:B------:R-:W-:Y:S01]  /*62a0*/  HADD2.F32 R49, -RZ, R51.H0_H0 ;  /* 0x20000033ff317230 */ /* 0x000fe20000004100 */
[-C--:B------:R-:W-:Y:S01]  /*62b0*/  F2FP.F16.E5M2.UNPACK_B R61, R77.reuse ;  /* 0x0000004dff3d723e */ /* 0x080fe200020004ff */
[----:B------:R-:W-:Y:S01]  /*62c0*/  HADD2.F32 R60, -RZ, R57.H1_H1 ;  /* 0x30000039ff3c7230 */ /* 0x000fe20000004100 */
[----:B------:R-:W-:Y:S01]  /*62d0*/  F2FP.F16.E5M2.UNPACK_B R63, R77.H1 ;  /* 0x0000004dff3f723e */ /* 0x000fe200030004ff */
[----:B------:R-:W-:Y:S01]  /*62e0*/  HADD2.F32 R54, -RZ, R51.H1_H1 ;  /* 0x30000033ff367230 */ /* 0x000fe20000004100 */
[-C--:B------:R-:W-:Y:S01]  /*62f0*/  F2FP.F16.E5M2.UNPACK_B R65, R78.reuse ;  /* 0x0000004eff41723e */ /* 0x080fe200020004ff */
[----:B------:R-:W-:Y:S01]  /*6300*/  HADD2.F32 R51, -RZ, R53.H0_H0 ;  /* 0x20000035ff337230 */ /* 0x000fe20000004100 */
[----:B------:R-:W-:Y:S01]  /*6310*/  F2FP.F16.E5M2.UNPACK_B R67, R78.H1 ;  /* 0x0000004eff43723e */ /* 0x000fe200030004ff */
[----:B------:R-:W-:Y:S01]  /*6320*/  HADD2.F32 R64, -RZ, R61.H1_H1 ;  /* 0x3000003dff407230 */ /* 0x000fe20000004100 */
[----:B------:R-:W-:Y:S01]  /*6330*/  ISETP.NE.AND P0, PT, R95, RZ, PT ;  /* 0x000000ff5f00720c */ /* 0x000fe20003f05270 */
[C---:B---3--:R-:W-:Y:S01]  /*6340*/  FMUL R0, R38.reuse, R4 ;  /* 0x0000000426007220 */ /* 0x048fe20000400000 */
[C---:B------:R-:W-:Y:S01]  /*6350*/  FMUL R2, R38.reuse, R5 ;  /* 0x0000000526027220 */ /* 0x040fe20000400000 */
[C---:B------:R-:W-:Y:S01]  /*6360*/  FMUL R4, R38.reuse, R8 ;  /* 0x0000000826047220 */ /* 0x040fe20000400000 */
[C---:B------:R-:W-:Y:S01]  /*6370*/  FMUL R5, R38.reuse, R9 ;  /* 0x0000000926057220 */ /* 0x040fe20000400000 */
[C---:B------:R-:W-:Y:S01]  /*6380*/  FFMA R0, R41.reuse, R40, R0 ;  /* 0x0000002829007223 */ /* 0x040fe20000000000 */
[C---:B------:R-:W-:Y:S01]  /*6390*/  FFMA R2, R41.reuse, R42, R2 ;  /* 0x0000002a29027223 */ /* 0x040fe20000000002 */
[C---:B------:R-:W-:Y:S01]  /*63a0*/  FMUL R8, R38.reuse, R12 ;  /* 0x0000000c26087220 */ /* 0x040fe20000400000 */
[C---:B------:R-:W-:Y:S01]  /*63b0*/  FMUL R9, R38.reuse, R13 ;  /* 0x0000000d26097220 */ /* 0x040fe20000400000 */
[C---:B------:R-:W-:Y:S01]  /*63c0*/  FMUL R12, R38.reuse, R16 ;  /* 0x00000010260c7220 */ /* 0x040fe20000400000 */
[C---:B------:R-:W-:Y:S01]  /*63d0*/  FMUL R13, R38.reuse, R17 ;  /* 0x00000011260d7220 */ /* 0x040fe20000400000 */
[C---:B------:R-:W-:Y:S01]  /*63e0*/  FMUL R16, R38.reuse, R20 ;  /* 0x0000001426107220 */ /* 0x040fe20000400000 */
[C---:B------:R-:W-:Y:S01]  /*63f0*/  FMUL R17, R38.reuse, R21 ;  /* 0x0000001526117220 */ /* 0x040fe20000400000 */
[C---:B------:R-:W-:Y:S01]  /*6400*/  FMUL R20, R38.reuse, R24 ;  /* 0x0000001826147220 */ /* 0x040fe20000400000 */
[C---:B------:R-:W-:Y:S01]  /*6410*/  FMUL R21, R38.reuse, R25 ;  /* 0x0000001926157220 */ /* 0x040fe20000400000 */
[----:B------:R-:W-:Y:S02]  /*6420*/  HADD2.F32 R68, -RZ, R65.H1_H1 ;  /* 0x30000041ff447230 */ /* 0x000fe40000004100 */
[C---:B------:R-:W-:Y:S01]  /*6430*/  FMUL R24, R38.reuse, R28 ;  /* 0x0000001c26187220 */ /* 0x040fe20000400000 */
[C---:B------:R-:W-:Y:S01]  /*6440*/  FMUL R25, R38.reuse, R29 ;  /* 0x0000001d26197220 */ /* 0x040fe20000400000 */
[C---:B------:R-:W-:Y:S01]  /*6450*/  FMUL R28, R38.reuse, R32 ;  /* 0x00000020261c7220 */ /* 0x040fe20000400000 */
[C---:B------:R-:W-:Y:S01]  /*6460*/  FMUL R29, R38.reuse, R33 ;  /* 0x00000021261d7220 */ /* 0x040fe20000400000 */
[C---:B--2---:R-:W-:Y:S01]  /*6470*/  FMUL R3, R38.reuse, R6 ;  /* 0x0000000626037220 */ /* 0x044fe20000400000 */
[C---:B------:R-:W-:Y:S01]  /*6480*/  FMUL R7, R38.reuse, R7 ;  /* 0x0000000726077220 */ /* 0x040fe20000400000 */
[C---:B------:R-:W-:Y:S01]  /*6490*/  FMUL R6, R38.reuse, R10 ;  /* 0x0000000a26067220 */ /* 0x040fe20000400000 */
[C---:B------:R-:W-:Y:S01]  /*64a0*/  FMUL R11, R38.reuse, R11 ;  /* 0x0000000b260b7220 */ /* 0x040fe20000400000 */
[C---:B------:R-:W-:Y:S01]  /*64b0*/  FFMA R3, R41.reuse, R44, R3 ;  /* 0x0000002c29037223 */ /* 0x040fe20000000003 */
[C---:B------:R-:W-:Y:S01]  /*64c0*/  FFMA R7, R41.reuse, R46, R7 ;  /* 0x0000002e29077223 */ /* 0x040fe20000000007 */
[C---:B------:R-:W-:Y:S01]  /*64d0*/  FFMA R4, R41.reuse, R43, R4 ;  /* 0x0000002b29047223 */ /* 0x040fe20000000004 */
[----:B------:R-:W-:Y:S01]  /*64e0*/  F2FP.F16.E5M2.UNPACK_B R40, R79 ;  /* 0x0000004fff28723e */ /* 0x000fe200020004ff */
[C---:B------:R-:W-:Y:S01]  /*64f0*/  FFMA R5, R41.reuse, R48, R5 ;  /* 0x0000003029057223 */ /* 0x040fe20000000005 */
[C---:B------:R-:W-:Y:S01]  /*6500*/  FFMA R6, R41.reuse, R45, R6 ;  /* 0x0000002d29067223 */ /* 0x040fe20000000006 */
[----:B------:R-:W-:Y:S01]  /*6510*/  F2FP.F16.E5M2.UNPACK_B R42, R79.H1 ;  /* 0x0000004fff2a723e */ /* 0x000fe200030004ff */
[C---:B------:R-:W-:Y:S01]  /*6520*/  FFMA R11, R41.reuse, R50, R11 ;  /* 0x00000032290b7223 */ /* 0x040fe2000000000b */
[----:B------:R-:W-:Y:S01]  /*6530*/  FFMA R8, R41, R47, R8 ;  /* 0x0000002f29087223 */ /* 0x000fe20000000008 */
[----:B------:R-:W-:Y:S01]  /*6540*/  F2FP.SATFINITE.E5M2.F32.PACK_AB_MERGE_C R97, R7, R3, RZ ;  /* 0x000000030761723e */ /* 0x000fe200048060ff */
[C---:B------:R-:W-:Y:S01]  /*6550*/  FFMA R9, R41.reuse, R52, R9 ;  /* 0x0000003429097223 */ /* 0x040fe20000000009 */
[----:B------:R-:W-:Y:S01]  /*6560*/  FMUL R10, R38, R14 ;  /* 0x0000000e260a7220 */ /* 0x000fe20000400000 */
[----:B------:R-:W-:Y:S01]  /*6570*/  LEA R109, R90, UR44, 0x3 ;  /* 0x0000002c5a6d7c11 */ /* 0x000fe2000f8e18ff */
[----:B------:R-:W-:Y:S01]  /*6580*/  FMUL R15, R38, R15 ;  /* 0x0000000f260f7220 */ /* 0x000fe20000400000 */
[--C-:B------:R-:W-:Y:S01]  /*6590*/  HADD2.F32 R53, -RZ, R55.reuse.H0_H0 ;  /* 0x20000037ff357230 */ /* 0x100fe20000004100 */
[----:B------:R-:W-:Y:S01]  /*65a0*/  F2FP.SATFINITE.E5M2.F32.PACK_AB_MERGE_C R96, R2, R0, R97 ;  /* 0x000000000260723e */ /* 0x000fe20004806061 */
[----:B------:R-:W-:Y:S01]  /*65b0*/  FFMA R10, R41, R49, R10 ;  /* 0x00000031290a7223 */ /* 0x000fe2000000000a */
[----:B------:R-:W-:Y:S01]  /*65c0*/  F2FP.SATFINITE.E5M2.F32.PACK_AB_MERGE_C R97, R11, R6, RZ ;  /* 0x000000060b61723e */ /* 0x000fe200048060ff */
[C---:B------:R-:W-:Y:S01]  /*65d0*/  FFMA R15, R41.reuse, R54, R15 ;  /* 0x00000036290f7223 */ /* 0x040fe2000000000f */
[C---:B------:R-:W-:Y:S01]  /*65e0*/  FFMA R12, R41.reuse, R51, R12 ;  /* 0x00000033290c7223 */ /* 0x040fe2000000000c */
[----:B------:R-:W-:Y:S01]  /*65f0*/  FFMA R13, R41, R56, R13 ;  /* 0x00000038290d7223 */ /* 0x000fe2000000000d */
[----:B------:R-:W-:Y:S01]  /*6600*/  F2FP.SATFINITE.E5M2.F32.PACK_AB_MERGE_C R97, R5, R4, R97 ;  /* 0x000000040561723e */ /* 0x000fe20004806061 */
[----:B------:R-:W-:Y:S01]  /*6610*/  HADD2.F32 R58, -RZ, R55.H1_H1 ;  /* 0x30000037ff3a7230 */ /* 0x000fe20000004100 */
[----:B------:R-:W-:Y:S01]  /*6620*/  F2FP.SATFINITE.E5M2.F32.PACK_AB_MERGE_C R98, R15, R10, RZ ;  /* 0x0000000a0f62723e */ /* 0x000fe200048060ff */
[----:B------:R-:W-:Y:S02]  /*6630*/  HADD2.F32 R55, -RZ, R57.H0_H0 ;  /* 0x20000039ff377230 */ /* 0x000fe40000004100 */
[C---:B------:R-:W-:Y:S01]  /*6640*/  FMUL R14, R38.reuse, R18 ;  /* 0x00000012260e7220 */ /* 0x040fe20000400000 */
[C---:B------:R-:W-:Y:S01]  /*6650*/  FMUL R19, R38.reuse, R19 ;  /* 0x0000001326137220 */ /* 0x040fe20000400000 */
[--C-:B------:R-:W-:Y:S02]  /*6660*/  HADD2.F32 R57, -RZ, R59.reuse.H0_H0 ;  /* 0x2000003bff397230 */ /* 0x100fe40000004100 */
[C---:B------:R-:W-:Y:S01]  /*6670*/  FMUL R18, R38.reuse, R22 ;  /* 0x0000001626127220 */ /* 0x040fe20000400000 */
[C---:B------:R-:W-:Y:S01]  /*6680*/  FFMA R14, R41.reuse, R53, R14 ;  /* 0x00000035290e7223 */ /* 0x040fe2000000000e */
[----:B------:R-:W-:Y:S02]  /*6690*/  HADD2.F32 R62, -RZ, R59.H1_H1 ;  /* 0x3000003bff3e7230 */ /* 0x000fe40000004100 */
[C---:B------:R-:W-:Y:S01]  /*66a0*/  FFMA R19, R41.reuse, R58, R19 ;  /* 0x0000003a29137223 */ /* 0x040fe20000000013 */
[----:B------:R-:W-:Y:S02]  /*66b0*/  HADD2.F32 R59, -RZ, R61.H0_H0 ;  /* 0x2000003dff3b7230 */ /* 0x000fe40000004100 */
[C---:B------:R-:W-:Y:S01]  /*66c0*/  FMUL R23, R38.reuse, R23 ;  /* 0x0000001726177220 */ /* 0x040fe20000400000 */
[C---:B------:R-:W-:Y:S01]  /*66d0*/  FFMA R16, R41.reuse, R55, R16 ;  /* 0x0000003729107223 */ /* 0x040fe20000000010 */
[C---:B------:R-:W-:Y:S01]  /*66e0*/  FFMA R17, R41.reuse, R60, R17 ;  /* 0x0000003c29117223 */ /* 0x040fe20000000011 */
[--C-:B------:R-:W-:Y:S02]  /*66f0*/  HADD2.F32 R61, -RZ, R63.reuse.H0_H0 ;  /* 0x2000003fff3d7230 */ /* 0x100fe40000004100 */
[C---:B------:R-:W-:Y:S01]  /*6700*/  FFMA R18, R41.reuse, R57, R18 ;  /* 0x0000003929127223 */ /* 0x040fe20000000012 */
[----:B------:R-:W-:Y:S02]  /*6710*/  HADD2.F32 R66, -RZ, R63.H1_H1 ;  /* 0x3000003fff427230 */ /* 0x000fe40000004100 */
[C---:B------:R-:W-:Y:S01]  /*6720*/  FMUL R22, R38.reuse, R26 ;  /* 0x0000001a26167220 */ /* 0x040fe20000400000 */
[----:B------:R-:W-:Y:S02]  /*6730*/  HADD2.F32 R63, -RZ, R65.H0_H0 ;  /* 0x20000041ff3f7230 */ /* 0x000fe40000004100 */
[C---:B------:R-:W-:Y:S01]  /*6740*/  FFMA R23, R41.reuse, R62, R23 ;  /* 0x0000003e29177223 */ /* 0x040fe20000000017 */
[C---:B------:R-:W-:Y:S01]  /*6750*/  FMUL R27, R38.reuse, R27 ;  /* 0x0000001b261b7220 */ /* 0x040fe20000400000 */
[C---:B------:R-:W-:Y:S01]  /*6760*/  FFMA R20, R41.reuse, R59, R20 ;  /* 0x0000003b29147223 */ /* 0x040fe20000000014 */
[C---:B------:R-:W-:Y:S01]  /*6770*/  FFMA R21, R41.reuse, R64, R21 ;  /* 0x0000004029157223 */ /* 0x040fe20000000015 */
[--C-:B------:R-:W-:Y:S02]  /*6780*/  HADD2.F32 R65, -RZ, R67.reuse.H0_H0 ;  /* 0x20000043ff417230 */ /* 0x100fe40000004100 */
[C---:B------:R-:W-:Y:S01]  /*6790*/  FFMA R22, R41.reuse, R61, R22 ;  /* 0x0000003d29167223 */ /* 0x040fe20000000016 */
[----:B------:R-:W-:Y:S02]  /*67a0*/  HADD2.F32 R70, -RZ, R67.H1_H1 ;  /* 0x30000043ff467230 */ /* 0x000fe40000004100 */
[C---:B------:R-:W-:Y:S01]  /*67b0*/  FMUL R26, R38.reuse, R30 ;  /* 0x0000001e261a7220 */ /* 0x040fe20000400000 */
[--C-:B------:R-:W-:Y:S02]  /*67c0*/  HADD2.F32 R67, -RZ, R40.reuse.H0_H0 ;  /* 0x20000028ff437230 */ /* 0x100fe40000004100 */
[C---:B------:R-:W-:Y:S01]  /*67d0*/  FFMA R27, R41.reuse, R66, R27 ;  /* 0x00000042291b7223 */ /* 0x040fe2000000001b */
[C---:B------:R-:W-:Y:S01]  /*67e0*/  FMUL R31, R38.reuse, R31 ;  /* 0x0000001f261f7220 */ /* 0x040fe20000400000 */
[C---:B------:R-:W-:Y:S01]  /*67f0*/  FFMA R24, R41.reuse, R63, R24 ;  /* 0x0000003f29187223 */ /* 0x040fe20000000018 */
[----:B------:R-:W-:Y:S02]  /*6800*/  HADD2.F32 R40, -RZ, R40.H1_H1 ;  /* 0x30000028ff287230 */ /* 0x000fe40000004100 */
[C---:B------:R-:W-:Y:S01]  /*6810*/  FFMA R25, R41.reuse, R68, R25 ;  /* 0x0000004429197223 */ /* 0x040fe20000000019 */
[--C-:B------:R-:W-:Y:S02]  /*6820*/  HADD2.F32 R69, -RZ, R42.reuse.H0_H0 ;  /* 0x2000002aff457230 */ /* 0x100fe40000004100 */
[C---:B------:R-:W-:Y:S01]  /*6830*/  FFMA R26, R41.reuse, R65, R26 ;  /* 0x00000041291a7223 */ /* 0x040fe2000000001a */
[----:B------:R-:W-:Y:S02]  /*6840*/  HADD2.F32 R42, -RZ, R42.H1_H1 ;  /* 0x3000002aff2a7230 */ /* 0x000fe40000004100 */
[C---:B------:R-:W-:Y:S01]  /*6850*/  FMUL R30, R38.reuse, R34 ;  /* 0x00000022261e7220 */ /* 0x040fe20000400000 */
[----:B------:R-:W-:Y:S01]  /*6860*/  FFMA R31, R41, R70, R31 ;  /* 0x00000046291f7223 */ /* 0x000fe2000000001f */
[----:B------:R-:W-:Y:S01]  /*6870*/  FMUL R35, R38, R35 ;  /* 0x0000002326237220 */ /* 0x000fe20000400000 */
[----:B------:R-:W-:Y:S01]  /*6880*/  F2FP.SATFINITE.E5M2.F32.PACK_AB_MERGE_C R99, R19, R14, RZ ;  /* 0x0000000e1363723e */ /* 0x000fe200048060ff */
[C---:B------:R-:W-:Y:S01]  /*6890*/  FFMA R28, R41.reuse, R67, R28 ;  /* 0x00000043291c7223 */ /* 0x040fe2000000001c */
[C---:B------:R-:W-:Y:S01]  /*68a0*/  FFMA R29, R41.reuse, R40, R29 ;  /* 0x00000028291d7223 */ /* 0x040fe2000000001d */
[C---:B------:R-:W-:Y:S01]  /*68b0*/  FFMA R30, R41.reuse, R69, R30 ;  /* 0x00000045291e7223 */ /* 0x040fe2000000001e */
[----:B------:R-:W-:Y:S01]  /*68c0*/  FFMA R35, R41, R42, R35 ;  /* 0x0000002a29237223 */ /* 0x000fe20000000023 */
[----:B------:R-:W-:Y:S02]  /*68d0*/  F2FP.SATFINITE.E5M2.F32.PACK_AB_MERGE_C R98, R9, R8, R98 ;  /* 0x000000080962723e */ /* 0x000fe40004806062 */
[----:B------:R-:W-:Y:S02]  /*68e0*/  F2FP.SATFINITE.E5M2.F32.PACK_AB_MERGE_C R99, R13, R12, R99 ;  /* 0x0000000c0d63723e */ /* 0x000fe40004806063 */
[----:B------:R-:W-:Y:S02]  /*68f0*/  F2FP.SATFINITE.E5M2.F32.PACK_AB_MERGE_C R104, R23, R18, RZ ;  /* 0x000000121768723e */ /* 0x000fe400048060ff */
[----:B------:R-:W-:Y:S01]  /*6900*/  F2FP.SATFINITE.E5M2.F32.PACK_AB_MERGE_C R105, R27, R22, RZ ;  /* 0x000000161b69723e */ /* 0x000fe200048060ff */
[----:B------:R1:W-:Y:S01]  /*6910*/  STS.128 [R71+UR44+0x2200], R96 ;  /* 0x0022006047007988 */ /* 0x0003e20008000c2c */
[----:B------:R-:W-:Y:S02]  /*6920*/  F2FP.SATFINITE.E5M2.F32.PACK_AB_MERGE_C R110, R31, R26, RZ ;  /* 0x0000001a1f6e723e */ /* 0x000fe400048060ff */
[----:B------:R-:W-:Y:S02]  /*6930*/  F2FP.SATFINITE.E5M2.F32.PACK_AB_MERGE_C R111, R35, R30, RZ ;  /* 0x0000001e236f723e */ /* 0x000fe400048060ff */
[----:B------:R-:W-:Y:S02]  /*6940*/  F2FP.SATFINITE.E5M2.F32.PACK_AB_MERGE_C R104, R17, R16, R104 ;  /* 0x000000101168723e */ /* 0x000fe40004806068 */
[----:B------:R-:W-:Y:S02]  /*6950*/  F2FP.SATFINITE.E5M2.F32.PACK_AB_MERGE_C R105, R21, R20, R105 ;  /* 0x000000141569723e */ /* 0x000fe40004806069 */
[----:B------:R-:W-:Y:S02]  /*6960*/  F2FP.SATFINITE.E5M2.F32.PACK_AB_MERGE_C R106, R25, R24, R110 ;  /* 0x00000018196a723e */ /* 0x000fe4000480606e */
[----:B------:R-:W-:Y:S02]  /*6970*/  F2FP.SATFINITE.E5M2.F32.PACK_AB_MERGE_C R107, R29, R28, R111 ;  /* 0x0000001c1d6b723e */ /* 0x000fe4000480606f */
[----:B------:R-:W-:Y:S03]  /*6980*/  @P6 SHF.L.U32 R110, R89, 0x1f, RZ ;  /* 0x0000001f596e6819 */ /* 0x000fe600000006ff */
[----:B------:R1:W-:Y:S01]  /*6990*/  STS.128 [R101+0x2210], R104 ;  /* 0x0022106865007388 */ /* 0x0003e20000000c00 */
[----:B------:R-:W-:Y:S01]  /*69a0*/  @!PT LDS RZ, [RZ] ;  /* 0x00000000fffff984 */ /* 0x000fe20000000800 */
[----:B------:R-:W-:Y:S01]  /*69b0*/  @!PT LDS RZ, [RZ] ;  /* 0x00000000fffff984 */ /* 0x000fe20000000800 */
[----:B------:R-:W-:Y:S01]  /*69c0*/  @!PT LDS RZ, [RZ] ;  /* 0x00000000fffff984 */ /* 0x000fe20000000800 */
[----:B------:R-:W-:Y:S01]  /*69d0*/  @!PT LDS RZ, [RZ] ;  /* 0x00000000fffff984 */ /* 0x000fe20000000800 */
[----:B------:R2:W-:Y:S07]  /*69e0*/  MEMBAR.ALL.CTA ;  /* 0x0000000000007992 */ /* 0x0005ee0000008000 */
[----:B--2---:R-:W2:Y:S02]  /*69f0*/  FENCE.VIEW.ASYNC.S ;  /* 0x00000000000073c6 */ /* 0x004ea40000000000 */
[----:B--2---:R-:W-:Y:S06]  /*6a00*/  BAR.SYNC.DEFER_BLOCKING 0x1, 0x80 ;  /* 0x0042000000007b1d */ /* 0x004fec0000010000 */
[----:B------:R-:W-:Y:S05]  /*6a10*/  @P0 BRA `(.L_x_103) ;  /* 0x0000000000280947 */ /* 0x000fea0003800000 */
[----:B------:R-:W2:Y:S01]  /*6a20*/  LDCU.64 UR6, c[0x0][0x348] ;  /* 0x00006900ff0677ac */ /* 0x000ea20008000a00 */
[----:B------:R-:W-:Y:S01]  /*6a30*/  UIADD3 UR4, UPT, UPT, UR44, 0x2200, URZ ;  /* 0x000022002c047890 */ /* 0x000fe2000fffe0ff */
[----:B------:R-:W-:Y:S05]  /*6a40*/  UMOV UR51, UR36 ;  /* 0x0000002400337c82 */ /* 0x000fea0008000000 */
[----:B------:R-:W-:Y:S04]  /*6a50*/  MOV R94, UR4 ;  /* 0x00000004005e7c02 */ /* 0x000fe80008000f00 */
[----:B------:R-:W-:Y:S01]  /*6a60*/  R2UR UR48, R94 ;  /* 0x000000005e3072ca */ /* 0x000fe200000e0000 */
[----:B--2---:R-:W-:Y:S04]  /*6a70*/  UIADD3 UR4, UP0, UPT, UR6, 0x680, URZ ;  /* 0x0000068006047890 */ /* 0x004fe8000ff1e0ff */
[----:B------:R-:W-:Y:S09]  /*6a80*/  UIADD3.X UR5, UPT, UPT, URZ, UR7, URZ, UP0, !UPT ;  /* 0x00000007ff057290 */ /* 0x000ff200087fe4ff */
[----:B------:R2:W-:Y:S01]  /*6a90*/  UTMASTG.3D [UR48], [UR4] ;  /* 0x00000030040073b5 */ /* 0x0005e20008010000 */
[----:B------:R0:W-:Y:S01]  /*6aa0*/  UTMACMDFLUSH ;  /* 0x00000000000079b7 */ /* 0x0001e20000000000 */
[----:B--2---:R-:W-:Y:S04]  /*6ab0*/  DEPBAR.LE SB0, 0x1 ;  /* 0x000080400000791a */ /* 0x004fe80000000000 */
.L_x_103:
[----:B------:R-:W-:Y:S05]  /*6ac0*/  BSYNC.RECONVERGENT B0 ;  /* 0x0000000000007941 */ /* 0x000fea0003800200 */
.L_x_102:
[----:B------:R-:W-:Y:S06]  /*6ad0*/  BAR.SYNC.DEFER_BLOCKING 0x1, 0x80 ;  /* 0x0042000000007b1d */ /* 0x000fec0000010000 */
[----:B------:R-:W2:Y:S01]  /*6ae0*/  @P6 SYNCS.PHASECHK.TRANS64.TRYWAIT P0, [R109+URZ+0x50], R110 ;  /* 0x0000506e6d0065a7 */ /* 0x000ea200080011ff */
[----:B------:R-:W-:Y:S01]  /*6af0*/  BSSY B1, `(.L_x_104) ;  /* 0x0000020000017945 */ /* 0x000fe20003800000 */
[----:B--2---:R-:W-:Y:S03]  /*6b00*/  @P6 SEL R102, RZ, 0x1, !P0 ;  /* 0x00000001ff666807 */ /* 0x004fe60004000000 */
[----:B------:R-:W-:Y:S05]  /*6b10*/  @!P6 BRA `(.L_x_105) ;  /* 0x000000000074e947 */ /* 0x000fea0003800000 */
[----:B------:R-:W-:Y:S01]  /*6b20*/  ISETP.NE.AND P1, PT, R103, RZ, PT ;  /* 0x000000ff6700720c */ /* 0x000fe20003f25270 */
[----:B------:R-:W2:Y:S01]  /*6b30*/  S2R R0, SR_CgaCtaId ;  /* 0x0000000000007919 */ /* 0x000ea20000008800 */
[----:B------:R-:W-:Y:S01]  /*6b40*/  ISETP.NE.AND P0, PT, R102, RZ, PT ;  /* 0x000000ff6600720c */ /* 0x000fe20003f05270 */
[----:B------:R-:W-:Y:S10]  /*6b50*/  BSSY B0, `(.L_x_106) ;  /* 0x0000008000007945 */ /* 0x000ff40003800000 */
[----:B------:R-:W-:Y:S05]  /*6b60*/  @P1 IMAD R2, R90, 0x1000, R71 ;  /* 0x000010005a021824 */ /* 0x000fea00078e0247 */
[----:B------:R-:W-:Y:S05]  /*6b70*/  @P1 IADD3 R3, PT, PT, R2, UR44, RZ ;  /* 0x0000002c02031c10 */ /* 0x000fea000fffe0ff */
[----:B------:R-:W-:Y:S01]  /*6b80*/  @P1 IMAD.IADD R3, R3, 0x1, R108 ;  /* 0x0000000103031824 */ /* 0x000fe200078e026c */
[----:B------:R-:W-:Y:S06]  /*6b90*/  @P0 BRA `(.L_x_107) ;  /* 0x00000000000c0947 */ /* 0x000fec0003800000 */
[----:B------:R-:W-:Y:S04]  /*6ba0*/  SHF.L.U32 R4, R89, 0x1f, RZ ;  /* 0x0000001f59047819 */ /* 0x000fe800000006ff */
[----:B------:R-:W3:Y:S02]  /*6bb0*/  SYNCS.PHASECHK.TRANS64.TRYWAIT P0, [R109+URZ+0x50], R4 ;  /* 0x000050046d0075a7 */ /* 0x000ee400080011ff */
[----:B---3--:R-:W-:Y:S05]  /*6bc0*/  @!P0 BRA `(.L_x_108) ;  /* 0x0000001400c88947 */ /* 0x008fea0003800000 */
.L_x_107:
[----:B------:R-:W-:Y:S05]  /*6bd0*/  BSYNC B0 ;  /* 0x0000000000007941 */ /* 0x000fea0003800000 */
.L_x_106:
[----:B------:R-:W-:Y:S01]  /*6be0*/  ISETP.NE.AND P0, PT, R103, RZ, PT ;  /* 0x000000ff6700720c */ /* 0x000fe20003f05270 */
[----:B---3--:R-:W-:Y:S02]  /*6bf0*/  VIADD R109, R109, 0x60 ;  /* 0x000000606d6d7836 */ /* 0x008fe40000000000 */
[----:B------:R-:W-:Y:S03]  /*6c00*/  VIADD R90, R90, 0x1 ;  /* 0x000000015a5a7836 */ /* 0x000fe60000000000 */
[----:B--2---:R-:W-:Y:S07]  /*6c10*/  PRMT R0, R0, 0x654, R109 ;  /* 0x0000065400007816 */ /* 0x004fee000000006d */
[----:B------:R2:W3:Y:S04]  /*6c20*/  @P0 LDS.128 R72, [R2+UR44+0x200] ;  /* 0x0002002c02480984 */ /* 0x0004e80008000c00 */
[----:B------:R2:W4:Y:S01]  /*6c30*/  @P0 LDS.128 R76, [R3+0x210] ;  /* 0x00021000034c0984 */ /* 0x0005220000000c00 */
        /* <DEDUP_REMOVED lines=10> */
[----:B--23--:R-:W-:Y:S02]  /*6ce0*/  LOP3.LUT R89, R89, R0, RZ, 0x3c, !PT ;  /* 0x0000000059597212 */ /* 0x00cfe400078e3cff */
.L_x_105:
[----:B------:R-:W-:Y:S05]  /*6cf0*/  BSYNC B1 ;  /* 0x0000000000017941 */ /* 0x000fea0003800000 */
.L_x_104:
[----:B------:R-:W-:Y:S05]  /*6d00*/  VIADD R0, R39, 0x40 ;  /* 0x0000004027007836 */ /* 0x000fea0000000000 */
[----:B------:R-:W-:Y:S04]  /*6d10*/  SHF.R.U32.HI R0, RZ, 0x15, R0 ;  /* 0x00000015ff007819 */ /* 0x000fe80000011600 */
[----:B------:R-:W-:Y:S11]  /*6d20*/  LOP3.LUT P0, RZ, R0, 0x3, R85, 0x48, !PT ;  /* 0x0000000300ff7812 */ /* 0x000ff60007804855 */
[----:B------:R-:W-:Y:S02]  /*6d30*/  @!UPT UIADD3 URZ, UPT, UPT, URZ, URZ, URZ ;  /* 0x000000fffffff290 */ /* 0x000fe4000fffe0ff */
[----:B------:R-:W-:Y:S05]  /*6d40*/  @!P0 BRA `(.L_x_109) ;  /* 0x0000000000408947 */ /* 0x000fea0003800000 */
[----:B------:R-:W2:Y:S01]  /*6d50*/  LDCU.64 UR8, c[0x4][0x70] ;  /* 0x01000e00ff0877ac */ /* 0x000ea20008000a00 */
[----:B------:R-:W-:Y:S01]  /*6d60*/  MOV R3, 0x0 ;  /* 0x0000000000037802 */ /* 0x000fe20000000f00 */
[----:B------:R-:W-:Y:S02]  /*6d70*/  HFMA2 R12, -RZ, RZ, 0, 5.9604644775390625e-08 ;  /* 0x00000001ff0c7431 */ /* 0x000fe400000001ff */
[----:B------:R-:W-:Y:S02]  /*6d80*/  IMAD.MOV.U32 R8, RZ, RZ, 0x192 ;  /* 0x00000192ff087424 */ /* 0x000fe400078e00ff */
[----:B------:R-:W-:Y:S01]  /*6d90*/  IMAD.MOV.U32 R13, RZ, RZ, RZ ;  /* 0x000000ffff0d7224 */ /* 0x000fe200078e00ff */
[----:B------:R-:W3:Y:S01]  /*6da0*/  LDCU.64 UR6, c[0x4][0x78] ;  /* 0x01000f00ff0677ac */ /* 0x000ee20008000a00 */
[----:B------:R-:W1:Y:S01]  /*6db0*/  LDC.64 R2, c[0x4][R3] ;  /* 0x0100000003027b82 */ /* 0x000e620000000a00 */
[----:B------:R-:W5:Y:S01]  /*6dc0*/  LDCU.64 UR4, c[0x4][0x10] ;  /* 0x01000200ff0477ac */ /* 0x000f620008000a00 */
[----:B--2---:R-:W-:Y:S01]  /*6dd0*/  MOV R5, UR9 ;  /* 0x0000000900057c02 */ /* 0x004fe20008000f00 */
[----:B------:R-:W-:Y:S01]  /*6de0*/  IMAD.U32 R4, RZ, RZ, UR8 ;  /* 0x00000008ff047e24 */ /* 0x000fe2000f8e00ff */
[----:B---3--:R-:W-:Y:S01]  /*6df0*/  MOV R7, UR7 ;  /* 0x0000000700077c02 */ /* 0x008fe20008000f00 */
[----:B------:R-:W-:Y:S01]  /*6e00*/  IMAD.U32 R6, RZ, RZ, UR6 ;  /* 0x00000006ff067e24 */ /* 0x000fe2000f8e00ff */
[----:B-----5:R-:W-:Y:S01]  /*6e10*/  MOV R11, UR5 ;  /* 0x00000005000b7c02 */ /* 0x020fe20008000f00 */
[----:B------:R-:W-:Y:S02]  /*6e20*/  IMAD.U32 R10, RZ, RZ, UR4 ;  /* 0x00000004ff0a7e24 */ /* 0x000fe4000f8e00ff */
[----:B------:R-:W-:Y:S07]  /*6e30*/  LEPC R20, `(.L_x_109) ;  /* 0x000000001014794e */ /* 0x000fee0000000000 */
[----:B-1--4-:R-:W-:Y:S05]  /*6e40*/  CALL.ABS.NOINC R2 ;  /* 0x0000000002007343 */ /* 0x012fea0003c00000 */
.L_x_109:
[----:B------:R-:W-:Y:S01]  /*6e50*/  ISETP.NE.AND P0, PT, R95, RZ, PT ;  /* 0x000000ff5f00720c */ /* 0x000fe20003f05270 */
[----:B------:R-:W-:Y:S05]  /*6e60*/  WARPSYNC.ALL ;  /* 0x0000000000007948 */ /* 0x000fea0003800000 */
[----:B------:R-:W-:Y:S01]  /*6e70*/  R2UR UR4, R39 ;  /* 0x00000000270472ca */ /* 0x000fe200000e0000 */
[----:B------:R-:W2:Y:S01]  /*6e80*/  S2UR UR6, SR_CgaCtaId ;  /* 0x00000000000679c3 */ /* 0x000ea20000008800 */
[-C--:B------:R-:W-:Y:S01]  /*6e90*/  F2FP.F16.E5M2.UNPACK_B R42, R72.reuse ;  /* 0x00000048ff2a723e */ /* 0x080fe200020004ff */
[----:B------:R-:W-:Y:S01]  /*6ea0*/  BSSY.RECONVERGENT B0, `(.L_x_110) ;  /* 0x000009c000007945 */ /* 0x000fe20003800200 */
[----:B------:R-:W-:Y:S02]  /*6eb0*/  F2FP.F16.E5M2.UNPACK_B R72, R72.H1 ;  /* 0x00000048ff48723e */ /* 0x000fe400030004ff */
[-C--:B------:R-:W-:Y:S01]  /*6ec0*/  F2FP.F16.E5M2.UNPACK_B R46, R73.reuse ;  /* 0x00000049ff2e723e */ /* 0x080fe200020004ff */
[--C-:B------:R-:W-:Y:S01]  /*6ed0*/  HADD2.F32 R40, -RZ, R42.reuse.H0_H0 ;  /* 0x2000002aff287230 */ /* 0x100fe20000004100 */
[----:B------:R-:W-:Y:S01]  /*6ee0*/  F2FP.F16.E5M2.UNPACK_B R73, R73.H1 ;  /* 0x00000049ff49723e */ /* 0x000fe200030004ff */
[----:B------:R-:W-:Y:S01]  /*6ef0*/  HADD2.F32 R42, -RZ, R42.H1_H1 ;  /* 0x3000002aff2a7230 */ /* 0x000fe20000004100 */
[-C--:B------:R-:W-:Y:S01]  /*6f00*/  F2FP.F16.E5M2.UNPACK_B R50, R74.reuse ;  /* 0x0000004aff32723e */ /* 0x080fe200020004ff */
[----:B------:R-:W-:Y:S01]  /*6f10*/  HADD2.F32 R43, -RZ, R72.H0_H0 ;  /* 0x20000048ff2b7230 */ /* 0x000fe20000004100 */
[----:B------:R-:W-:Y:S01]  /*6f20*/  F2FP.F16.E5M2.UNPACK_B R74, R74.H1 ;  /* 0x0000004aff4a723e */ /* 0x000fe200030004ff */
[----:B------:R-:W-:Y:S01]  /*6f30*/  LDTM.16dp32bit_t0_t15.x32 R4, tmem[UR4+0x40] ;  /* 0x00004004000479ee */ /* 0x000fe20008a80000 */
[----:B------:R-:W3:Y:S01]  /*6f40*/  LDTM.16dp32bit_t16_t31.x32 R4, tmem[UR4+0x60] ;  /* 0x00006004000479ee */ /* 0x000ee20008aa0000 */
[----:B------:R-:W-:Y:S01]  /*6f50*/  NOP ;  /* 0x0000000000007918 */ /* 0x000fe20000000000 */
[--C-:B------:R-:W-:Y:S01]  /*6f60*/  HADD2.F32 R45, -RZ, R46.reuse.H0_H0 ;  /* 0x2000002eff2d7230 */ /* 0x100fe20000004100 */
[----:B------:R-:W-:Y:S01]  /*6f70*/  R2UR UR5, R100 ;  /* 0x00000000640572ca */ /* 0x000fe200000e0000 */
[----:B------:R-:W-:Y:S01]  /*6f80*/  HADD2.F32 R46, -RZ, R46.H1_H1 ;  /* 0x3000002eff2e7230 */ /* 0x000fe20000004100 */
[----:B------:R-:W-:Y:S01]  /*6f90*/  F2FP.F16.E5M2.UNPACK_B R54, R75 ;  /* 0x0000004bff36723e */ /* 0x000fe200020004ff */
[--C-:B------:R-:W-:Y:S01]  /*6fa0*/  HADD2.F32 R49, -RZ, R50.reuse.H0_H0 ;  /* 0x20000032ff317230 */ /* 0x100fe20000004100 */
[----:B----4-:R-:W-:Y:S01]  /*6fb0*/  F2FP.F16.E5M2.UNPACK_B R58, R76 ;  /* 0x0000004cff3a723e */ /* 0x010fe200020004ff */
[----:B------:R-:W-:Y:S01]  /*6fc0*/  HADD2.F32 R50, -RZ, R50.H1_H1 ;  /* 0x30000032ff327230 */ /* 0x000fe20000004100 */
[----:B------:R-:W-:Y:S01]  /*6fd0*/  F2FP.F16.E5M2.UNPACK_B R62, R77 ;  /* 0x0000004dff3e723e */ /* 0x000fe200020004ff */
[--C-:B------:R-:W-:Y:S01]  /*6fe0*/  HADD2.F32 R53, -RZ, R54.reuse.H0_H0 ;  /* 0x20000036ff357230 */ /* 0x100fe20000004100 */
[----:B------:R-:W-:Y:S01]  /*6ff0*/  F2FP.F16.E5M2.UNPACK_B R66, R78 ;  /* 0x0000004eff42723e */ /* 0x000fe200020004ff */
[----:B------:R-:W-:Y:S01]  /*7000*/  HADD2.F32 R54, -RZ, R54.H1_H1 ;  /* 0x30000036ff367230 */ /* 0x000fe20000004100 */
[----:B------:R-:W-:Y:S01]  /*7010*/  F2FP.F16.E5M2.UNPACK_B R69, R79 ;  /* 0x0000004fff45723e */ /* 0x000fe200020004ff */
[--C-:B------:R-:W-:Y:S01]  /*7020*/  HADD2.F32 R57, -RZ, R58.reuse.H0_H0 ;  /* 0x2000003aff397230 */ /* 0x100fe20000004100 */
[----:B------:R-:W-:Y:S01]  /*7030*/  F2FP.F16.E5M2.UNPACK_B R75, R75.H1 ;  /* 0x0000004bff4b723e */ /* 0x000fe200030004ff */
[----:B------:R-:W-:Y:S01]  /*7040*/  UIADD3 UR4, UPT, UPT, UR5, 0xc0, URZ ;  /* 0x000000c005047890 */ /* 0x000fe2000fffe0ff */
[----:B------:R-:W-:Y:S01]  /*7050*/  HADD2.F32 R59, -RZ, R58.H1_H1 ;  /* 0x3000003aff3b7230 */ /* 0x000fe20000004100 */
[----:B------:R-:W-:Y:S01]  /*7060*/  F2FP.F16.E5M2.UNPACK_B R76, R76.H1 ;  /* 0x0000004cff4c723e */ /* 0x000fe200030004ff */
[--C-:B------:R-:W-:Y:S01]  /*7070*/  HADD2.F32 R61, -RZ, R62.reuse.H0_H0 ;  /* 0x2000003eff3d7230 */ /* 0x100fe20000004100 */
[----:B------:R-:W-:Y:S01]  /*7080*/  F2FP.F16.E5M2.UNPACK_B R77, R77.H1 ;  /* 0x0000004dff4d723e */ /* 0x000fe200030004ff */
[----:B------:R-:W-:Y:S01]  /*7090*/  HADD2.F32 R62, -RZ, R62.H1_H1 ;  /* 0x3000003eff3e7230 */ /* 0x000fe20000004100 */
[----:B------:R-:W-:Y:S01]  /*70a0*/  F2FP.F16.E5M2.UNPACK_B R78, R78.H1 ;  /* 0x0000004eff4e723e */ /* 0x000fe200030004ff */
[--C-:B------:R-:W-:Y:S01]  /*70b0*/  HADD2.F32 R65, -RZ, R66.reuse.H0_H0 ;  /* 0x20000042ff417230 */ /* 0x100fe20000004100 */
[----:B--2---:R-:W-:Y:S01]  /*70c0*/  UPRMT UR4, UR6, 0x654, UR4 ;  /* 0x0000065406047896 */ /* 0x004fe20008000004 */
        /* <DEDUP_REMOVED lines=8> */
[----:B------:R-:W-:Y:S01]  /*7150*/  SYNCS.ARRIVE.TRANS64.RED.A1T0 RZ, [UR4], RZ ;  /* 0x000000ffffff79a7 */ /* 0x000fe20008100404 */
        /* <DEDUP_REMOVED lines=15> */
[--C-:B------:R-:W-:Y:S02]  /*7250*/  HADD2.F32 R47, -RZ, R73.reuse.H0_H0 ;  /* 0x20000049ff2f7230 */ /* 0x100fe40000004100 */
[C---:B------:R-:W-:Y:S01]  /*7260*/  FMUL R10, R38.reuse, R10 ;  /* 0x0000000a260a7220 */ /* 0x040fe20000400000 */
[C---:B------:R-:W-:Y:S01]  /*7270*/  FFMA R6, R41.reuse, R43, R6 ;  /* 0x0000002b29067223 */ /* 0x040fe20000000006 */
[----:B------:R-:W-:Y:S02]  /*7280*/  HADD2.F32 R48, -RZ, R73.H1_H1 ;  /* 0x30000049ff307230 */ /* 0x000fe40000004100 */
[C---:B------:R-:W-:Y:S01]  /*7290*/  FFMA R7, R41.reuse, R44, R7 ;  /* 0x0000002c29077223 */ /* 0x040fe20000000007 */
[C---:B------:R-:W-:Y:S01]  /*72a0*/  FFMA R8, R41.reuse, R45, R8 ;  /* 0x0000002d29087223 */ /* 0x040fe20000000008 */
[C---:B------:R-:W-:Y:S01]  /*72b0*/  FFMA R9, R41.reuse, R46, R9 ;  /* 0x0000002e29097223 */ /* 0x040fe20000000009 */
[----:B------:R-:W-:Y:S01]  /*72c0*/  FFMA R10, R41, R47, R10 ;  /* 0x0000002f290a7223 */ /* 0x000fe2000000000a */
[----:B------:R-:W-:Y:S01]  /*72d0*/  HADD2.F32 R43, -RZ, R69.H0_H0 ;  /* 0x20000045ff2b7230 */ /* 0x000fe20000004100 */
[----:B-1----:R-:W-:Y:S01]  /*72e0*/  F2FP.SATFINITE.E5M2.F32.PACK_AB_MERGE_C R96, R7, R6, RZ ;  /* 0x000000060760723e */ /* 0x002fe200048060ff */
[C---:B------:R-:W-:Y:S01]  /*72f0*/  FMUL R11, R38.reuse, R11 ;  /* 0x0000000b260b7220 */ /* 0x040fe20000400000 */
[--C-:B------:R-:W-:Y:S02]  /*7300*/  HADD2.F32 R51, -RZ, R74.reuse.H0_H0 ;  /* 0x2000004aff337230 */ /* 0x100fe40000004100 */
[C---:B------:R-:W-:Y:S01]  /*7310*/  FMUL R14, R38.reuse, R14 ;  /* 0x0000000e260e7220 */ /* 0x040fe20000400000 */
[----:B------:R-:W-:Y:S01]  /*7320*/  HADD2.F32 R52, -RZ, R74.H1_H1 ;  /* 0x3000004aff347230 */ /* 0x000fe20000004100 */
[----:B------:R-:W-:Y:S01]  /*7330*/  F2FP.SATFINITE.E5M2.F32.PACK_AB_MERGE_C R96, R5, R4, R96 ;  /* 0x000000040560723e */ /* 0x000fe20004806060 */
[C---:B------:R-:W-:Y:S01]  /*7340*/  FFMA R11, R41.reuse, R48, R11 ;  /* 0x00000030290b7223 */ /* 0x040fe2000000000b */
[C---:B------:R-:W-:Y:S01]  /*7350*/  FFMA R12, R41.reuse, R49, R12 ;  /* 0x00000031290c7223 */ /* 0x040fe2000000000c */
[C---:B------:R-:W-:Y:S01]  /*7360*/  FFMA R13, R41.reuse, R50, R13 ;  /* 0x00000032290d7223 */ /* 0x040fe2000000000d */
[----:B------:R-:W-:Y:S01]  /*7370*/  FFMA R14, R41, R51, R14 ;  /* 0x00000033290e7223 */ /* 0x000fe2000000000e */
[C---:B------:R-:W-:Y:S01]  /*7380*/  FMUL R15, R38.reuse, R15 ;  /* 0x0000000f260f7220 */ /* 0x040fe20000400000 */
[----:B------:R-:W-:Y:S01]  /*7390*/  F2FP.F16.E5M2.UNPACK_B R79, R79.H1 ;  /* 0x0000004fff4f723e */ /* 0x000fe200030004ff */
[--C-:B------:R-:W-:Y:S01]  /*73a0*/  HADD2.F32 R55, -RZ, R75.reuse.H0_H0 ;  /* 0x2000004bff377230 */ /* 0x100fe20000004100 */
[----:B------:R-:W-:Y:S01]  /*73b0*/  F2FP.SATFINITE.E5M2.F32.PACK_AB_MERGE_C R97, R11, R10, RZ ;  /* 0x0000000a0b61723e */ /* 0x000fe200048060ff */
[C---:B------:R-:W-:Y:S01]  /*73c0*/  FFMA R15, R41.reuse, R52, R15 ;  /* 0x00000034290f7223 */ /* 0x040fe2000000000f */
[C---:B------:R-:W-:Y:S01]  /*73d0*/  FFMA R16, R41.reuse, R53, R16 ;  /* 0x0000003529107223 */ /* 0x040fe20000000010 */
[----:B------:R-:W-:Y:S01]  /*73e0*/  FFMA R17, R41, R54, R17 ;  /* 0x0000003629117223 */ /* 0x000fe20000000011 */
[----:B------:R-:W-:Y:S01]  /*73f0*/  F2FP.SATFINITE.E5M2.F32.PACK_AB_MERGE_C R97, R9, R8, R97 ;  /* 0x000000080961723e */ /* 0x000fe20004806061 */
[----:B------:R-:W-:Y:S01]  /*7400*/  HADD2.F32 R56, -RZ, R75.H1_H1 ;  /* 0x3000004bff387230 */ /* 0x000fe20000004100 */
[----:B------:R-:W-:Y:S01]  /*7410*/  F2FP.SATFINITE.E5M2.F32.PACK_AB_MERGE_C R98, R15, R14, RZ ;  /* 0x0000000e0f62723e */ /* 0x000fe200048060ff */
[C---:B------:R-:W-:Y:S01]  /*7420*/  FMUL R18, R38.reuse, R18 ;  /* 0x0000001226127220 */ /* 0x040fe20000400000 */
[C---:B------:R-:W-:Y:S01]  /*7430*/  FMUL R19, R38.reuse, R19 ;  /* 0x0000001326137220 */ /* 0x040fe20000400000 */
[--C-:B------:R-:W-:Y:S02]  /*7440*/  HADD2.F32 R58, -RZ, R76.reuse.H0_H0 ;  /* 0x2000004cff3a7230 */ /* 0x100fe40000004100 */
[C---:B------:R-:W-:Y:S01]  /*7450*/  FMUL R3, R38.reuse, R22 ;  /* 0x0000001626037220 */ /* 0x040fe20000400000 */
[C---:B------:R-:W-:Y:S01]  /*7460*/  FFMA R18, R41.reuse, R55, R18 ;  /* 0x0000003729127223 */ /* 0x040fe20000000012 */
[----:B------:R-:W-:Y:S02]  /*7470*/  HADD2.F32 R60, -RZ, R76.H1_H1 ;  /* 0x3000004cff3c7230 */ /* 0x000fe40000004100 */
        /* <DEDUP_REMOVED lines=42> */
[----:B------:R-:W-:Y:S03]  /*7720*/  IADD3 R70, PT, PT, R36, 0x1, RZ ;  /* 0x0000000124467810 */ /* 0x000fe60007ffe0ff */
        /* <DEDUP_REMOVED lines=10> */
[----:B------:R-:W-:Y:S02]  /*77d0*/  UIADD3 UR9, UPT, UPT, UR49, 0x40, URZ ;  /* 0x0000004031097890 */ /* 0x000fe4000fffe0ff */
[----:B------:R-:W-:Y:S01]  /*77e0*/  UIADD3 UR8, UPT, UPT, UR44, 0x3200, URZ ;  /* 0x000032002c087890 */ /* 0x000fe2000fffe0ff */
[----:B------:R-:W-:Y:S01]  /*77f0*/  UMOV UR10, UR50 ;  /* 0x00000032000a7c82 */ /* 0x000fe20008000000 */
[----:B------:R-:W-:Y:S01]  /*7800*/  UMOV UR11, UR36 ;  /* 0x00000024000b7c82 */ /* 0x000fe20008000000 */
[----:B--2---:R-:W-:Y:S04]  /*7810*/  UIADD3 UR4, UP0, UPT, UR6, 0x680, URZ ;  /* 0x0000068006047890 */ /* 0x004fe8000ff1e0ff */
[----:B------:R-:W-:Y:S09]  /*7820*/  UIADD3.X UR5, UPT, UPT, URZ, UR7, URZ, UP0, !UPT ;  /* 0x00000007ff057290 */ /* 0x000ff200087fe4ff */
[----:B------:R2:W-:Y:S01]  /*7830*/  UTMASTG.3D [UR8], [UR4] ;  /* 0x00000008040073b5 */ /* 0x0005e20008010000 */
[----:B------:R0:W-:Y:S01]  /*7840*/  UTMACMDFLUSH ;  /* 0x00000000000079b7 */ /* 0x0001e20000000000 */
[----:B--2---:R-:W-:Y:S04]  /*7850*/  DEPBAR.LE SB0, 0x1 ;  /* 0x000080400000791a */ /* 0x004fe80000000000 */
.L_x_111:
[----:B------:R-:W-:Y:S05]  /*7860*/  BSYNC.RECONVERGENT B0 ;  /* 0x0000000000007941 */ /* 0x000fea0003800200 */
.L_x_110:
[----:B------:R-:W-:Y:S01]  /*7870*/  BAR.SYNC.DEFER_BLOCKING 0x1, 0x80 ;  /* 0x0042000000007b1d */ /* 0x000fe20000010000 */
[----:B------:R-:W-:Y:S01]  /*7880*/  ISETP.NE.AND P0, PT, R87, 0x2, PT ;  /* 0x000000025700780c */ /* 0x000fe20003f05270 */
[----:B------:R-:W-:Y:S01]  /*7890*/  UISETP.NE.AND UP0, UPT, UR45, URZ, UPT ;  /* 0x000000ff2d00728c */ /* 0x000fe2000bf05270 */
[----:B------:R-:W-:Y:S01]  /*78a0*/  ISETP.NE.AND P1, PT, R70, 0x4, PT ;  /* 0x000000044600780c */ /* 0x000fe20003f25270 */
[----:B------:R-:W-:Y:S01]  /*78b0*/  UIADD3 UR30, UPT, UPT, UR37, UR59, URZ ;  /* 0x0000003b251e7290 */ /* 0x000fe2000fffe0ff */
[----:B------:R-:W-:Y:S01]  /*78c0*/  SEL R0, RZ, 0x1, P0 ;  /* 0x00000001ff007807 */ /* 0x000fe20000000000 */
[----:B------:R-:W-:Y:S01]  /*78d0*/  UIADD3 UR20, UPT, UPT, UR38, UR62, URZ ;  /* 0x0000003e26147290 */ /* 0x000fe2000fffe0ff */
[----:B------:R-:W-:Y:S02]  /*78e0*/  SEL R3, RZ, 0x1, P1 ;  /* 0x00000001ff037807 */ /* 0x000fe40000800000 */
[----:B------:R-:W-:Y:S02]  /*78f0*/  LOP3.LUT R91, R91, R0, RZ, 0x3c, !PT ;  /* 0x000000005b5b7212 */ /* 0x000fe400078e3cff */
[----:B------:R-:W-:Y:S02]  /*7900*/  LOP3.LUT R92, R92, R3, RZ, 0x3c, !PT ;  /* 0x000000035c5c7212 */ /* 0x000fe400078e3cff */
[----:B------:R-:W-:Y:S02]  /*7910*/  SEL R87, R87, RZ, P0 ;  /* 0x000000ff57577207 */ /* 0x000fe40000000000 */
[----:B------:R-:W-:Y:S01]  /*7920*/  SEL R36, R70, RZ, P1 ;  /* 0x000000ff46247207 */ /* 0x000fe20000800000 */
[----:B------:R-:W-:Y:S01]  /*7930*/  UMOV UR36, UR58 ;  /* 0x0000003a00247c82 */ /* 0x000fe20008000000 */
[----:B------:R-:W-:Y:S05]  /*7940*/  BRA.U UP0, `(.L_x_112) ;  /* 0xffffffd500987547 */ /* 0x000fea000b83ffff */
[----:B------:R-:W-:Y:S05]  /*7950*/  EXIT ;  /* 0x000000000000794d */ /* 0x000fea0003800000 */
.L_x_24:
[----:B-1----:R1:W3:Y:S02]  /*7960*/  SYNCS.PHASECHK.TRANS64.TRYWAIT P0, [R0+URZ+0xf0], R3 ;  /* 0x0000f003000075a7 */ /* 0x0022e400080011ff */
[----:B---3--:R-:W-:Y:S05]  /*7970*/  @!P0 NANOSLEEP.SYNCS 0x989680 ;  /* 0x009896800000895d */ /* 0x008fea0003900000 */
[----:B------:R-:W3:Y:S02]  /*7980*/  @!P0 SYNCS.PHASECHK.TRANS64 P0, [R0+URZ+0xf0], R3 ;  /* 0x0000f003000085a7 */ /* 0x000ee400080010ff */
[----:B---3--:R-:W-:Y:S05]  /*7990*/  @!P0 BRA `(.L_x_24) ;  /* 0xfffffffc00f08947 */ /* 0x008fea000383ffff */
[----:B------:R-:W-:Y:S05]  /*79a0*/  BRA `(.L_x_113) ;  /* 0xffffff9c00ac7947 */ /* 0x000fea000383ffff */
.L_x_27:
[----:B-1----:R-:W-:-:S07]  /*79b0*/  MOV R0, UR33 ;  /* 0x0000002100007c02 */ /* 0x002fce0008000f00 */
.L_x_114:
[----:B-1----:R1:W3:Y:S02]  /*79c0*/  SYNCS.PHASECHK.TRANS64.TRYWAIT P0, [R0+URZ+0x28], R3 ;  /* 0x00002803000075a7 */ /* 0x0022e400080011ff */
[----:B---3--:R-:W-:Y:S05]  /*79d0*/  @!P0 NANOSLEEP.SYNCS 0x989680 ;  /* 0x009896800000895d */ /* 0x008fea0003900000 */
[----:B------:R-:W3:Y:S02]  /*79e0*/  @!P0 SYNCS.PHASECHK.TRANS64 P0, [R0+URZ+0x28], R3 ;  /* 0x00002803000085a7 */ /* 0x000ee400080010ff */
[----:B---3--:R-:W-:Y:S05]  /*79f0*/  @!P0 BRA `(.L_x_114) ;  /* 0xfffffffc00f08947 */ /* 0x008fea000383ffff */
[----:B------:R-:W-:Y:S05]  /*7a00*/  BRA `(.L_x_26) ;  /* 0xffffff9c00ec7947 */ /* 0x000fea000383ffff */
.L_x_34:
[----:B-1----:R-:W-:-:S07]  /*7a10*/  MOV R0, UR9 ;  /* 0x0000000900007c02 */ /* 0x002fce0008000f00 */
.L_x_115:
[----:B-1----:R1:W3:Y:S02]  /*7a20*/  SYNCS.PHASECHK.TRANS64.TRYWAIT P0, [R0+URZ+0x28], R3 ;  /* 0x00002803000075a7 */ /* 0x0022e400080011ff */
[----:B---3--:R-:W-:Y:S05]  /*7a30*/  @!P0 NANOSLEEP.SYNCS 0x989680 ;  /* 0x009896800000895d */ /* 0x008fea0003900000 */
[----:B------:R-:W3:Y:S02]  /*7a40*/  @!P0 SYNCS.PHASECHK.TRANS64 P0, [R0+URZ+0x28], R3 ;  /* 0x00002803000085a7 */ /* 0x000ee400080010ff */
[----:B---3--:R-:W-:Y:S05]  /*7a50*/  @!P0 BRA `(.L_x_115) ;  /* 0xfffffffc00f08947 */ /* 0x008fea000383ffff */
[----:B------:R-:W-:Y:S05]  /*7a60*/  BRA `(.L_x_33) ;  /* 0xffffffa000a87947 */ /* 0x000fea000383ffff */
.L_x_39:
[----:B-1----:R1:W3:Y:S02]  /*7a70*/  SYNCS.PHASECHK.TRANS64.TRYWAIT P0, [R3+URZ+0x80], R0 ;  /* 0x00008000030075a7 */ /* 0x0022e400080011ff */
[----:B---3--:R-:W-:Y:S05]  /*7a80*/  @!P0 NANOSLEEP.SYNCS 0x989680 ;  /* 0x009896800000895d */ /* 0x008fea0003900000 */
[----:B------:R-:W3:Y:S02]  /*7a90*/  @!P0 SYNCS.PHASECHK.TRANS64 P0, [R3+URZ+0x80], R0 ;  /* 0x00008000030085a7 */ /* 0x000ee400080010ff */
[----:B---3--:R-:W-:Y:S05]  /*7aa0*/  @!P0 BRA `(.L_x_39) ;  /* 0xfffffffc00f08947 */ /* 0x008fea000383ffff */
[----:B------:R-:W-:Y:S05]  /*7ab0*/  BRA `(.L_x_116) ;  /* 0xffffffa400487947 */ /* 0x000fea000383ffff */
.L_x_43:
[----:B-1----:R-:W-:-:S07]  /*7ac0*/  MOV R0, UR4 ;  /* 0x0000000400007c02 */ /* 0x002fce0008000f00 */
.L_x_117:
[----:B-1----:R1:W3:Y:S02]  /*7ad0*/  SYNCS.PHASECHK.TRANS64.TRYWAIT P0, [R0+URZ], R3 ;  /* 0x00000003000075a7 */ /* 0x0022e400080011ff */
[----:B---3--:R-:W-:Y:S05]  /*7ae0*/  @!P0 NANOSLEEP.SYNCS 0x989680 ;  /* 0x009896800000895d */ /* 0x008fea0003900000 */
[----:B------:R-:W3:Y:S02]  /*7af0*/  @!P0 SYNCS.PHASECHK.TRANS64 P0, [R0+URZ], R3 ;  /* 0x00000003000085a7 */ /* 0x000ee400080010ff */
[----:B---3--:R-:W-:Y:S05]  /*7b00*/  @!P0 BRA `(.L_x_117) ;  /* 0xfffffffc00f08947 */ /* 0x008fea000383ffff */
[----:B------:R-:W-:Y:S05]  /*7b10*/  BRA `(.L_x_118) ;  /* 0xffffffa800ec7947 */ /* 0x000fea000383ffff */
.L_x_44:
[----:B------:R-:W-:-:S07]  /*7b20*/  MOV R0, UR5 ;  /* 0x0000000500007c02 */ /* 0x000fce0008000f00 */
.L_x_119:
[----:B-1----:R1:W3:Y:S02]  /*7b30*/  SYNCS.PHASECHK.TRANS64.TRYWAIT P0, [R0+URZ], R3 ;  /* 0x00000003000075a7 */ /* 0x0022e400080011ff */
[----:B---3--:R-:W-:Y:S05]  /*7b40*/  @!P0 NANOSLEEP.SYNCS 0x989680 ;  /* 0x009896800000895d */ /* 0x008fea0003900000 */
[----:B------:R-:W3:Y:S02]  /*7b50*/  @!P0 SYNCS.PHASECHK.TRANS64 P0, [R0+URZ], R3 ;  /* 0x00000003000085a7 */ /* 0x000ee400080010ff */
[----:B---3--:R-:W-:Y:S05]  /*7b60*/  @!P0 BRA `(.L_x_119) ;  /* 0xfffffffc00f08947 */ /* 0x008fea000383ffff */
[----:B------:R-:W-:Y:S05]  /*7b70*/  BRA `(.L_x_120) ;  /* 0xffffffa800f87947 */ /* 0x000fea000383ffff */
.L_x_45:
[----:B------:R-:W-:-:S07]  /*7b80*/  MOV R0, UR5 ;  /* 0x0000000500007c02 */ /* 0x000fce0008000f00 */
.L_x_121:
[----:B-1----:R1:W3:Y:S02]  /*7b90*/  SYNCS.PHASECHK.TRANS64.TRYWAIT P0, [R0+URZ], R3 ;  /* 0x00000003000075a7 */ /* 0x0022e400080011ff */
[----:B---3--:R-:W-:Y:S05]  /*7ba0*/  @!P0 NANOSLEEP.SYNCS 0x989680 ;  /* 0x009896800000895d */ /* 0x008fea0003900000 */
[----:B------:R-:W3:Y:S02]  /*7bb0*/  @!P0 SYNCS.PHASECHK.TRANS64 P0, [R0+URZ], R3 ;  /* 0x00000003000085a7 */ /* 0x000ee400080010ff */
[----:B---3--:R-:W-:Y:S05]  /*7bc0*/  @!P0 BRA `(.L_x_121) ;  /* 0xfffffffc00f08947 */ /* 0x008fea000383ffff */
[----:B------:R-:W-:Y:S05]  /*7bd0*/  BRA `(.L_x_122) ;  /* 0xffffffac00047947 */ /* 0x000fea000383ffff */
.L_x_46:
[----:B------:R-:W-:-:S07]  /*7be0*/  MOV R0, UR5 ;  /* 0x0000000500007c02 */ /* 0x000fce0008000f00 */
.L_x_123:
[----:B-1----:R1:W3:Y:S02]  /*7bf0*/  SYNCS.PHASECHK.TRANS64.TRYWAIT P0, [R0+URZ], R3 ;  /* 0x00000003000075a7 */ /* 0x0022e400080011ff */
[----:B---3--:R-:W-:Y:S05]  /*7c00*/  @!P0 NANOSLEEP.SYNCS 0x989680 ;  /* 0x009896800000895d */ /* 0x008fea0003900000 */
[----:B------:R-:W3:Y:S02]  /*7c10*/  @!P0 SYNCS.PHASECHK.TRANS64 P0, [R0+URZ], R3 ;  /* 0x00000003000085a7 */ /* 0x000ee400080010ff */
[----:B---3--:R-:W-:Y:S05]  /*7c20*/  @!P0 BRA `(.L_x_123) ;  /* 0xfffffffc00f08947 */ /* 0x008fea000383ffff */
[----:B------:R-:W-:Y:S05]  /*7c30*/  BRA `(.L_x_124) ;  /* 0xffffffac00107947 */ /* 0x000fea000383ffff */
.L_x_49:
[----:B--2---:R2:W3:Y:S02]  /*7c40*/  SYNCS.PHASECHK.TRANS64.TRYWAIT P0, [R2+URZ+0xe0], R5 ;  /* 0x0000e005020075a7 */ /* 0x0044e400080011ff */
[----:B---3--:R-:W-:Y:S05]  /*7c50*/  @!P0 NANOSLEEP.SYNCS 0x989680 ;  /* 0x009896800000895d */ /* 0x008fea0003900000 */
[----:B------:R-:W3:Y:S02]  /*7c60*/  @!P0 SYNCS.PHASECHK.TRANS64 P0, [R2+URZ+0xe0], R5 ;  /* 0x0000e005020085a7 */ /* 0x000ee400080010ff */
[----:B---3--:R-:W-:Y:S05]  /*7c70*/  @!P0 BRA `(.L_x_49) ;  /* 0xfffffffc00f08947 */ /* 0x008fea000383ffff */
[----:B------:R-:W-:Y:S05]  /*7c80*/  BRA `(.L_x_125) ;  /* 0xffffffac00747947 */ /* 0x000fea000383ffff */
.L_x_50:
[----:B------:R-:W-:-:S07]  /*7c90*/  MOV R2, UR4 ;  /* 0x0000000400027c02 */ /* 0x000fce0008000f00 */
.L_x_126:
[----:B--2---:R2:W3:Y:S02]  /*7ca0*/  SYNCS.PHASECHK.TRANS64.TRYWAIT P0, [R2+URZ+0x90], R5 ;  /* 0x00009005020075a7 */ /* 0x0044e400080011ff */
[----:B---3--:R-:W-:Y:S05]  /*7cb0*/  @!P0 NANOSLEEP.SYNCS 0x989680 ;  /* 0x009896800000895d */ /* 0x008fea0003900000 */
[----:B------:R-:W3:Y:S02]  /*7cc0*/  @!P0 SYNCS.PHASECHK.TRANS64 P0, [R2+URZ+0x90], R5 ;  /* 0x00009005020085a7 */ /* 0x000ee400080010ff */
[----:B---3--:R-:W-:Y:S05]  /*7cd0*/  @!P0 BRA `(.L_x_126) ;  /* 0xfffffffc00f08947 */ /* 0x008fea000383ffff */
[----:B------:R-:W-:Y:S05]  /*7ce0*/  BRA `(.L_x_127) ;  /* 0xffffffac00847947 */ /* 0x000fea000383ffff */
.L_x_51:
[----:B--2---:R2:W3:Y:S02]  /*7cf0*/  SYNCS.PHASECHK.TRANS64.TRYWAIT P1, [R2+URZ+0x80], R5 ;  /* 0x00008005020075a7 */ /* 0x0044e400080211ff */
[----:B---3--:R-:W-:Y:S05]  /*7d00*/  @!P1 NANOSLEEP.SYNCS 0x989680 ;  /* 0x009896800000995d */ /* 0x008fea0003900000 */
[----:B------:R-:W3:Y:S02]  /*7d10*/  @!P1 SYNCS.PHASECHK.TRANS64 P1, [R2+URZ+0x80], R5 ;  /* 0x00008005020095a7 */ /* 0x000ee400080210ff */
[----:B---3--:R-:W-:Y:S05]  /*7d20*/  @!P1 BRA `(.L_x_51) ;  /* 0xfffffffc00f09947 */ /* 0x008fea000383ffff */
[----:B------:R-:W-:Y:S05]  /*7d30*/  BRA `(.L_x_128) ;  /* 0xffffffac00b47947 */ /* 0x000fea000383ffff */
.L_x_54:
[----:B------:R-:W-:-:S07]  /*7d40*/  MOV R0, UR4 ;  /* 0x0000000400007c02 */ /* 0x000fce0008000f00 */
.L_x_129:
[----:B--2---:R2:W3:Y:S02]  /*7d50*/  SYNCS.PHASECHK.TRANS64.TRYWAIT P0, [R0+URZ+0x90], R3 ;  /* 0x00009003000075a7 */ /* 0x0044e400080011ff */
[----:B---3--:R-:W-:Y:S05]  /*7d60*/  @!P0 NANOSLEEP.SYNCS 0x989680 ;  /* 0x009896800000895d */ /* 0x008fea0003900000 */
[----:B------:R-:W3:Y:S02]  /*7d70*/  @!P0 SYNCS.PHASECHK.TRANS64 P0, [R0+URZ+0x90], R3 ;  /* 0x00009003000085a7 */ /* 0x000ee400080010ff */
[----:B---3--:R-:W-:Y:S05]  /*7d80*/  @!P0 BRA `(.L_x_129) ;  /* 0xfffffffc00f08947 */ /* 0x008fea000383ffff */
[----:B------:R-:W-:Y:S05]  /*7d90*/  BRA `(.L_x_53) ;  /* 0xffffffb000087947 */ /* 0x000fea000383ffff */
.L_x_61:
[----:B-1----:R1:W2:Y:S02]  /*7da0*/  SYNCS.PHASECHK.TRANS64.TRYWAIT P1, [R0+URZ+0x80], R5 ;  /* 0x00008005000075a7 */ /* 0x0022a400080211ff */
[----:B--2---:R-:W-:Y:S05]  /*7db0*/  @!P1 NANOSLEEP.SYNCS 0x989680 ;  /* 0x009896800000995d */ /* 0x004fea0003900000 */
[----:B------:R-:W2:Y:S02]  /*7dc0*/  @!P1 SYNCS.PHASECHK.TRANS64 P1, [R0+URZ+0x80], R5 ;  /* 0x00008005000095a7 */ /* 0x000ea400080210ff */
[----:B--2---:R-:W-:Y:S05]  /*7dd0*/  @!P1 BRA `(.L_x_61) ;  /* 0xfffffffc00f09947 */ /* 0x004fea000383ffff */
[----:B------:R-:W-:Y:S05]  /*7de0*/  BRA `(.L_x_130) ;  /* 0xffffffb400807947 */ /* 0x000fea000383ffff */
.L_x_62:
[----:B------:R-:W-:-:S07]  /*7df0*/  MOV R3, UR31 ;  /* 0x0000001f00037c02 */ /* 0x000fce0008000f00 */
.L_x_131:
[----:B-1----:R1:W2:Y:S02]  /*7e00*/  SYNCS.PHASECHK.TRANS64.TRYWAIT P0, [R3+URZ+0xc0], R0 ;  /* 0x0000c000030075a7 */ /* 0x0022a400080011ff */
[----:B--2---:R-:W-:Y:S05]  /*7e10*/  @!P0 NANOSLEEP.SYNCS 0x989680 ;  /* 0x009896800000895d */ /* 0x004fea0003900000 */
[----:B------:R-:W2:Y:S02]  /*7e20*/  @!P0 SYNCS.PHASECHK.TRANS64 P0, [R3+URZ+0xc0], R0 ;  /* 0x0000c000030085a7 */ /* 0x000ea400080010ff */
[----:B--2---:R-:W-:Y:S05]  /*7e30*/  @!P0 BRA `(.L_x_131) ;  /* 0xfffffffc00f08947 */ /* 0x004fea000383ffff */
[----:B------:R-:W-:Y:S05]  /*7e40*/  BRA `(.L_x_132) ;  /* 0xffffffb400d07947 */ /* 0x000fea000383ffff */
.L_x_65:
[----:B------:R-:W-:Y:S07]  /*7e50*/  MOV R0, UR5 ;  /* 0x0000000500007c02 */ /* 0x000fee0008000f00 */
.L_x_133:
[----:B-1----:R1:W2:Y:S02]  /*7e60*/  SYNCS.PHASECHK.TRANS64.TRYWAIT P0, [R0+URZ], R3 ;  /* 0x00000003000075a7 */ /* 0x0022a400080011ff */
[----:B--2---:R-:W-:Y:S05]  /*7e70*/  @!P0 NANOSLEEP.SYNCS 0x989680 ;  /* 0x009896800000895d */ /* 0x004fea0003900000 */
[----:B------:R-:W2:Y:S02]  /*7e80*/  @!P0 SYNCS.PHASECHK.TRANS64 P0, [R0+URZ], R3 ;  /* 0x00000003000085a7 */ /* 0x000ea400080010ff */
[----:B--2---:R-:W-:Y:S05]  /*7e90*/  @!P0 BRA `(.L_x_133) ;  /* 0xfffffffc00f08947 */ /* 0x004fea000383ffff */
[----:B------:R-:W-:Y:S05]  /*7ea0*/  BRA `(.L_x_64) ;  /* 0xffffffb400ec7947 */ /* 0x000fea000383ffff */
.L_x_68:
[----:B------:R-:W-:-:S07]  /*7eb0*/  MOV R0, UR4 ;  /* 0x0000000400007c02 */ /* 0x000fce0008000f00 */
.L_x_134:
[----:B--2---:R2:W4:Y:S02]  /*7ec0*/  SYNCS.PHASECHK.TRANS64.TRYWAIT P0, [R0+URZ], R3 ;  /* 0x00000003000075a7 */ /* 0x00452400080011ff */
[----:B----4-:R-:W-:Y:S05]  /*7ed0*/  @!P0 NANOSLEEP.SYNCS 0x989680 ;  /* 0x009896800000895d */ /* 0x010fea0003900000 */
[----:B------:R-:W4:Y:S02]  /*7ee0*/  @!P0 SYNCS.PHASECHK.TRANS64 P0, [R0+URZ], R3 ;  /* 0x00000003000085a7 */ /* 0x000f2400080010ff */
[----:B----4-:R-:W-:Y:S05]  /*7ef0*/  @!P0 BRA `(.L_x_134) ;  /* 0xfffffffc00f08947 */ /* 0x010fea000383ffff */
[----:B------:R-:W-:Y:S05]  /*7f00*/  BRA `(.L_x_135) ;  /* 0xffffffb800c87947 */ /* 0x000fea000383ffff */
.L_x_69:
[----:B------:R-:W-:-:S07]  /*7f10*/  MOV R0, UR5 ;  /* 0x0000000500007c02 */ /* 0x000fce0008000f00 */
.L_x_136:
[----:B-1----:R1:W2:Y:S02]  /*7f20*/  SYNCS.PHASECHK.TRANS64.TRYWAIT P0, [R0+URZ], R3 ;  /* 0x00000003000075a7 */ /* 0x0022a400080011ff */
[----:B--2---:R-:W-:Y:S05]  /*7f30*/  @!P0 NANOSLEEP.SYNCS 0x989680 ;  /* 0x009896800000895d */ /* 0x004fea0003900000 */
[----:B------:R-:W2:Y:S02]  /*7f40*/  @!P0 SYNCS.PHASECHK.TRANS64 P0, [R0+URZ], R3 ;  /* 0x00000003000085a7 */ /* 0x000ea400080010ff */
[----:B--2---:R-:W-:Y:S05]  /*7f50*/  @!P0 BRA `(.L_x_136) ;  /* 0xfffffffc00f08947 */ /* 0x004fea000383ffff */
[----:B------:R-:W-:Y:S05]  /*7f60*/  BRA `(.L_x_137) ;  /* 0xffffffb800d47947 */ /* 0x000fea000383ffff */
.L_x_70:
[----:B------:R-:W-:-:S07]  /*7f70*/  MOV R0, UR5 ;  /* 0x0000000500007c02 */ /* 0x000fce0008000f00 */
.L_x_138:
[----:B-1----:R1:W2:Y:S02]  /*7f80*/  SYNCS.PHASECHK.TRANS64.TRYWAIT P0, [R0+URZ], R3 ;  /* 0x00000003000075a7 */ /* 0x0022a400080011ff */
[----:B--2---:R-:W-:Y:S05]  /*7f90*/  @!P0 NANOSLEEP.SYNCS 0x989680 ;  /* 0x009896800000895d */ /* 0x004fea0003900000 */
[----:B------:R-:W2:Y:S02]  /*7fa0*/  @!P0 SYNCS.PHASECHK.TRANS64 P0, [R0+URZ], R3 ;  /* 0x00000003000085a7 */ /* 0x000ea400080010ff */
[----:B--2---:R-:W-:Y:S05]  /*7fb0*/  @!P0 BRA `(.L_x_138) ;  /* 0xfffffffc00f08947 */ /* 0x004fea000383ffff */
[----:B------:R-:W-:Y:S05]  /*7fc0*/  BRA `(.L_x_139) ;  /* 0xffffffb800e07947 */ /* 0x000fea000383ffff */
.L_x_71:
[----:B------:R-:W-:-:S07]  /*7fd0*/  MOV R0, UR4 ;  /* 0x0000000400007c02 */ /* 0x000fce0008000f00 */
.L_x_140:
[----:B-1----:R1:W2:Y:S02]  /*7fe0*/  SYNCS.PHASECHK.TRANS64.TRYWAIT P0, [R0+URZ], R3 ;  /* 0x00000003000075a7 */ /* 0x0022a400080011ff */
[----:B--2---:R-:W-:Y:S05]  /*7ff0*/  @!P0 NANOSLEEP.SYNCS 0x989680 ;  /* 0x009896800000895d */ /* 0x004fea0003900000 */
[----:B------:R-:W2:Y:S02]  /*8000*/  @!P0 SYNCS.PHASECHK.TRANS64 P0, [R0+URZ], R3 ;  /* 0x00000003000085a7 */ /* 0x000ea400080010ff */
[----:B--2---:R-:W-:Y:S05]  /*8010*/  @!P0 BRA `(.L_x_140) ;  /* 0xfffffffc00f08947 */ /* 0x004fea000383ffff */
[----:B------:R-:W-:Y:S05]  /*8020*/  BRA `(.L_x_141) ;  /* 0xffffffb800ec7947 */ /* 0x000fea000383ffff */
.L_x_76:
[----:B-1----:R1:W2:Y:S02]  /*8030*/  SYNCS.PHASECHK.TRANS64.TRYWAIT P0, [R8+URZ+0x80], R5 ;  /* 0x00008005080075a7 */ /* 0x0022a400080011ff */
[----:B--2---:R-:W-:Y:S05]  /*8040*/  @!P0 NANOSLEEP.SYNCS 0x989680 ;  /* 0x009896800000895d */ /* 0x004fea0003900000 */
[----:B------:R-:W2:Y:S02]  /*8050*/  @!P0 SYNCS.PHASECHK.TRANS64 P0, [R8+URZ+0x80], R5 ;  /* 0x00008005080085a7 */ /* 0x000ea400080010ff */
[----:B--2---:R-:W-:Y:S05]  /*8060*/  @!P0 BRA `(.L_x_76) ;  /* 0xfffffffc00f08947 */ /* 0x004fea000383ffff */
[----:B------:R-:W-:Y:S05]  /*8070*/  BRA `(.L_x_142) ;  /* 0xffffffc000207947 */ /* 0x000fea000383ffff */
.L_x_79:
[----:B------:R-:W-:Y:S07]  /*8080*/  MOV R0, UR21 ;  /* 0x0000001500007c02 */ /* 0x000fee0008000f00 */
.L_x_143:
[----:B-1----:R1:W2:Y:S02]  /*8090*/  SYNCS.PHASECHK.TRANS64.TRYWAIT P1, [R0+URZ+0x78], R5 ;  /* 0x00007805000075a7 */ /* 0x0022a400080211ff */
[----:B--2---:R-:W-:Y:S05]  /*80a0*/  @!P1 NANOSLEEP.SYNCS 0x989680 ;  /* 0x009896800000995d */ /* 0x004fea0003900000 */
[----:B------:R-:W2:Y:S02]  /*80b0*/  @!P1 SYNCS.PHASECHK.TRANS64 P1, [R0+URZ+0x78], R5 ;  /* 0x00007805000095a7 */ /* 0x000ea400080210ff */
[----:B--2---:R-:W-:Y:S05]  /*80c0*/  @!P1 BRA `(.L_x_143) ;  /* 0xfffffffc00f09947 */ /* 0x004fea000383ffff */
[----:B------:R-:W-:Y:S05]  /*80d0*/  BRA `(.L_x_78) ;  /* 0xffffffc4009c7947 */ /* 0x000fea000383ffff */
.L_x_82:
[----:B-1----:R-:W-:Y:S07]  /*80e0*/  MOV R5, UR21 ;  /* 0x0000001500057c02 */ /* 0x002fee0008000f00 */
.L_x_144:
[----:B-1----:R1:W2:Y:S02]  /*80f0*/  SYNCS.PHASECHK.TRANS64.TRYWAIT P0, [R5+URZ+0x60], R4 ;  /* 0x00006004050075a7 */ /* 0x0022a400080011ff */
[----:B--2---:R-:W-:Y:S05]  /*8100*/  @!P0 NANOSLEEP.SYNCS 0x989680 ;  /* 0x009896800000895d */ /* 0x004fea0003900000 */
[----:B------:R-:W2:Y:S02]  /*8110*/  @!P0 SYNCS.PHASECHK.TRANS64 P0, [R5+URZ+0x60], R4 ;  /* 0x00006004050085a7 */ /* 0x000ea400080010ff */
[----:B--2---:R-:W-:Y:S05]  /*8120*/  @!P0 BRA `(.L_x_144) ;  /* 0xfffffffc00f08947 */ /* 0x004fea000383ffff */
[----:B------:R-:W-:Y:S05]  /*8130*/  BRA `(.L_x_145) ;  /* 0xffffffc400f47947 */ /* 0x000fea000383ffff */
.L_x_83:
[----:B------:R-:W-:Y:S07]  /*8140*/  MOV R5, UR21 ;  /* 0x0000001500057c02 */ /* 0x000fee0008000f00 */
.L_x_146:
[----:B-1----:R1:W2:Y:S02]  /*8150*/  SYNCS.PHASECHK.TRANS64.TRYWAIT P0, [R5+URZ+0x68], R4 ;  /* 0x00006804050075a7 */ /* 0x0022a400080011ff */
[----:B--2---:R-:W-:Y:S05]  /*8160*/  @!P0 NANOSLEEP.SYNCS 0x989680 ;  /* 0x009896800000895d */ /* 0x004fea0003900000 */
[----:B------:R-:W2:Y:S02]  /*8170*/  @!P0 SYNCS.PHASECHK.TRANS64 P0, [R5+URZ+0x68], R4 ;  /* 0x00006804050085a7 */ /* 0x000ea400080010ff */
[----:B--2---:R-:W-:Y:S05]  /*8180*/  @!P0 BRA `(.L_x_146) ;  /* 0xfffffffc00f08947 */ /* 0x004fea000383ffff */
[----:B------:R-:W-:Y:S05]  /*8190*/  BRA `(.L_x_147) ;  /* 0xffffffc800347947 */ /* 0x000fea000383ffff */
.L_x_85:
[----:B------:R-:W-:-:S07]  /*81a0*/  MOV R0, UR21 ;  /* 0x0000001500007c02 */ /* 0x000fce0008000f00 */
.L_x_148:
[----:B-1----:R1:W2:Y:S02]  /*81b0*/  SYNCS.PHASECHK.TRANS64.TRYWAIT P0, [R0+URZ+0x60], R3 ;  /* 0x00006003000075a7 */ /* 0x0022a400080011ff */
[----:B--2---:R-:W-:Y:S05]  /*81c0*/  @!P0 NANOSLEEP.SYNCS 0x989680 ;  /* 0x009896800000895d */ /* 0x004fea0003900000 */
[----:B------:R-:W2:Y:S02]  /*81d0*/  @!P0 SYNCS.PHASECHK.TRANS64 P0, [R0+URZ+0x60], R3 ;  /* 0x00006003000085a7 */ /* 0x000ea400080010ff */
[----:B--2---:R-:W-:Y:S05]  /*81e0*/  @!P0 BRA `(.L_x_148) ;  /* 0xfffffffc00f08947 */ /* 0x004fea000383ffff */
[----:B------:R-:W-:Y:S05]  /*81f0*/  BRA `(.L_x_149) ;  /* 0xffffffc800a47947 */ /* 0x000fea000383ffff */
.L_x_87:
[----:B-1----:R1:W2:Y:S02]  /*8200*/  SYNCS.PHASECHK.TRANS64.TRYWAIT P0, [R3+URZ+0x80], R0 ;  /* 0x00008000030075a7 */ /* 0x0022a400080011ff */
[----:B--2---:R-:W-:Y:S05]  /*8210*/  @!P0 NANOSLEEP.SYNCS 0x989680 ;  /* 0x009896800000895d */ /* 0x004fea0003900000 */
[----:B------:R-:W2:Y:S02]  /*8220*/  @!P0 SYNCS.PHASECHK.TRANS64 P0, [R3+URZ+0x80], R0 ;  /* 0x00008000030085a7 */ /* 0x000ea400080010ff */
[----:B--2---:R-:W-:Y:S05]  /*8230*/  @!P0 BRA `(.L_x_87) ;  /* 0xfffffffc00f08947 */ /* 0x004fea000383ffff */
[----:B------:R-:W-:Y:S05]  /*8240*/  BRA `(.L_x_150) ;  /* 0xffffffcc006c7947 */ /* 0x000fea000383ffff */
.L_x_98:
[----:B--2---:R2:W1:Y:S02]  /*8250*/  SYNCS.PHASECHK.TRANS64.TRYWAIT P1, [R2+URZ+0x50], R5 ;  /* 0x00005005020075a7 */ /* 0x00446400080211ff */
[----:B-1----:R-:W-:Y:S05]  /*8260*/  @!P1 NANOSLEEP.SYNCS 0x989680 ;  /* 0x009896800000995d */ /* 0x002fea0003900000 */
[----:B------:R-:W1:Y:S02]  /*8270*/  @!P1 SYNCS.PHASECHK.TRANS64 P1, [R2+URZ+0x50], R5 ;  /* 0x00005005020095a7 */ /* 0x000e6400080210ff */
[----:B-1----:R-:W-:Y:S05]  /*8280*/  @!P1 BRA `(.L_x_98) ;  /* 0xfffffffc00f09947 */ /* 0x002fea000383ffff */
[----:B------:R-:W-:Y:S05]  /*8290*/  BRA `(.L_x_97) ;  /* 0xffffffd800e07947 */ /* 0x000fea000383ffff */
.L_x_100:
[----:B--2---:R2:W4:Y:S02]  /*82a0*/  SYNCS.PHASECHK.TRANS64.TRYWAIT P0, [R100+URZ+0xa0], R3 ;  /* 0x0000a003640075a7 */ /* 0x00452400080011ff */
[----:B----4-:R-:W-:Y:S05]  /*82b0*/  @!P0 NANOSLEEP.SYNCS 0x989680 ;  /* 0x009896800000895d */ /* 0x010fea0003900000 */
[----:B------:R-:W4:Y:S02]  /*82c0*/  @!P0 SYNCS.PHASECHK.TRANS64 P0, [R100+URZ+0xa0], R3 ;  /* 0x0000a003640085a7 */ /* 0x000f2400080010ff */
[----:B----4-:R-:W-:Y:S05]  /*82d0*/  @!P0 BRA `(.L_x_100) ;  /* 0xfffffffc00f08947 */ /* 0x010fea000383ffff */
[----:B------:R-:W-:Y:S05]  /*82e0*/  BRA `(.L_x_99) ;  /* 0xffffffdc00307947 */ /* 0x000fea000383ffff */
.L_x_108:
[----:B---3--:R3:W4:Y:S02]  /*82f0*/  SYNCS.PHASECHK.TRANS64.TRYWAIT P0, [R109+URZ+0x50], R4 ;  /* 0x000050046d0075a7 */ /* 0x00872400080011ff */
[----:B----4-:R-:W-:Y:S05]  /*8300*/  @!P0 NANOSLEEP.SYNCS 0x989680 ;  /* 0x009896800000895d */ /* 0x010fea0003900000 */
[----:B------:R-:W4:Y:S02]  /*8310*/  @!P0 SYNCS.PHASECHK.TRANS64 P0, [R109+URZ+0x50], R4 ;  /* 0x000050046d0085a7 */ /* 0x000f2400080010ff */
[----:B----4-:R-:W-:Y:S05]  /*8320*/  @!P0 BRA `(.L_x_108) ;  /* 0xfffffffc00f08947 */ /* 0x010fea000383ffff */
[----:B------:R-:W-:Y:S05]  /*8330*/  BRA `(.L_x_107) ;  /* 0xffffffe800247947 */ /* 0x000fea000383ffff */
        .weak           $__internal_0_$__cuda_sm10x_tcgen05_guardrail_trap_col_being_dealloced_not_returned_by_alloc
        .type           $__internal_0_$__cuda_sm10x_tcgen05_guardrail_trap_col_being_dealloced_not_returned_by_alloc,@function
        .size           $__internal_0_$__cuda_sm10x_tcgen05_guardrail_trap_col_being_dealloced_not_returned_by_alloc,($__internal_1_$__cuda_sm10x_tcgen05_guardrail_trap_phase_invalid_during_alloc - $__internal_0_$__cuda_sm10x_tcgen05_guardrail_trap_col_being_dealloced_not_returned_by_alloc)
$__internal_0_$__cuda_sm10x_tcgen05_guardrail_trap_col_being_dealloced_not_returned_by_alloc:
[----:B------:R-:W-:Y:S05]  /*8340*/  BPT.TRAP 0x1 ;  /* 0x000000040000795c */ /* 0x000fea0000300000 */
[----:B------:R-:W-:-:S04]  /*8350*/  HFMA2 R3, -RZ, RZ, 0, 0 ;  /* 0x00000000ff037431 */ /* 0x000fc800000001ff */
[----:B------:R-:W-:Y:S05]  /*8360*/  RET.REL.NODEC R2 `(_ZN7cutlass13device_kernelINS_4gemm6kernel13GemmUniversalIN4cute5tupleIJiiiiEEENS1_10collective13CollectiveMmaINS1_35MainloopSm100TmaUmmaWarpSpecializedILi5ELi2ELi4ENS5_IJNS4_1CILi2EEENSA_ILi1EEESC_EEEEENS5_IJNSA_ILi64EEENSA_ILi128EEESG_EEENS_12float_e5m2_tENS5_IJlSC_lEEESI_SJ_NS4_8TiledMMAINS4_8MMA_AtomIJNS4_10MMA_TraitsINS4_19SM100_MMA_F8F6F4_SSEJSI_SI_fSF_SG_NS4_17integral_constantINS4_4UMMA5MajorELSQ_0EEESR_NSO_INSP_7ScaleInELSS_0EEEST_EEEEEENS4_6LayoutINS5_IJSC_SC_SC_EEENS5_IJNSA_ILi0EEESY_SY_EEEEENS5_IJNS4_10UnderscoreES11_S11_EEEEENS4_13SM90_TMA_LOADENS4_14ComposedLayoutINS4_7SwizzleILi3ELi4ELi3EEENS4_18smem_ptr_flag_bitsILi8EEENSW_INS5_IJNSA_ILi8EEESG_EEENS5_IJSG_SC_EEEEEEEvNS4_8identityENS4_23SM90_TMA_LOAD_MULTICASTES1E_vS1F_EENS_8epilogue10collective18CollectiveEpilogueINS1I_23Sm100TmaWarpSpecializedILi2ELi2ELi32ELb0ELb0EEEJSH_NS5_IJNSW_ISF_SC_EES1N_EEESI_SJ_SI_SJ_NS1I_6fusion15FusionCallbacksIS1M_NS1P_17LinearCombinationISI_fSI_fLNS_15FloatRoundStyleE2EEESH_S1O_JEEENS4_5SM1004TMEM4LOAD26SM100_TMEM_LOAD_16dp32b32xES14_NS15_INS16_ILi2ELi4ELi3EEES19_NSW_INS5_IJS1A_SF_EEENS5_IJSF_SC_EEEEEEENS4_39AutoVectorizingCopyWithAssumedAlignmentILi128EEENS4_14SM90_TMA_STOREES23_S25_S25_EEEvvEEEEvNT_6ParamsE) ;  /* 0xffffff7c02247950 */ /* 0x000fea0003c3ffff */
        .weak           $__internal_1_$__cuda_sm10x_tcgen05_guardrail_trap_phase_invalid_during_alloc
        .type           $__internal_1_$__cuda_sm10x_tcgen05_guardrail_trap_phase_invalid_during_alloc,@function
        .size           $__internal_1_$__cuda_sm10x_tcgen05_guardrail_trap_phase_invalid_during_alloc,($__internal_2_$__cuda_sm10x_tcgen05_guardrail_trap_unallocated_columns_being_dealloced - $__internal_1_$__cuda_sm10x_tcgen05_guardrail_trap_phase_invalid_during_alloc)
$__internal_1_$__cuda_sm10x_tcgen05_guardrail_trap_phase_invalid_during_alloc:
[----:B------:R-:W-:Y:S05]  /*8370*/  BPT.TRAP 0x1 ;  /* 0x000000040000795c */ /* 0x000fea0000300000 */
[----:B------:R-:W-:-:S04]  /*8380*/  MOV R5, 0x0 ;  /* 0x0000000000057802 */ /* 0x000fc80000000f00 */
[----:B------:R-:W-:Y:S05]  /*8390*/  RET.REL.NODEC R4 `(_ZN7cutlass13device_kernelINS_4gemm6kernel13GemmUniversalIN4cute5tupleIJiiiiEEENS1_10collective13CollectiveMmaINS1_35MainloopSm100TmaUmmaWarpSpecializedILi5ELi2ELi4ENS5_IJNS4_1CILi2EEENSA_ILi1EEESC_EEEEENS5_IJNSA_ILi64EEENSA_ILi128EEESG_EEENS_12float_e5m2_tENS5_IJlSC_lEEESI_SJ_NS4_8TiledMMAINS4_8MMA_AtomIJNS4_10MMA_TraitsINS4_19SM100_MMA_F8F6F4_SSEJSI_SI_fSF_SG_NS4_17integral_constantINS4_4UMMA5MajorELSQ_0EEESR_NSO_INSP_7ScaleInELSS_0EEEST_EEEEEENS4_6LayoutINS5_IJSC_SC_SC_EEENS5_IJNSA_ILi0EEESY_SY_EEEEENS5_IJNS4_10UnderscoreES11_S11_EEEEENS4_13SM90_TMA_LOADENS4_14ComposedLayoutINS4_7SwizzleILi3ELi4ELi3EEENS4_18smem_ptr_flag_bitsILi8EEENSW_INS5_IJNSA_ILi8EEESG_EEENS5_IJSG_SC_EEEEEEEvNS4_8identityENS4_23SM90_TMA_LOAD_MULTICASTES1E_vS1F_EENS_8epilogue10collective18CollectiveEpilogueINS1I_23Sm100TmaWarpSpecializedILi2ELi2ELi32ELb0ELb0EEEJSH_NS5_IJNSW_ISF_SC_EES1N_EEESI_SJ_SI_SJ_NS1I_6fusion15FusionCallbacksIS1M_NS1P_17LinearCombinationISI_fSI_fLNS_15FloatRoundStyleE2EEESH_S1O_JEEENS4_5SM1004TMEM4LOAD26SM100_TMEM_LOAD_16dp32b32xES14_NS15_INS16_ILi2ELi4ELi3EEES19_NSW_INS5_IJS1A_SF_EEENS5_IJSF_SC_EEEEEEENS4_39AutoVectorizingCopyWithAssumedAlignmentILi128EEENS4_14SM90_TMA_STOREES23_S25_S25_EEEvvEEEEvNT_6ParamsE) ;  /* 0xffffff7c04187950 */ /* 0x000fea0003c3ffff */
        .weak           $__internal_2_$__cuda_sm10x_tcgen05_guardrail_trap_unallocated_columns_being_dealloced
        .type           $__internal_2_$__cuda_sm10x_tcgen05_guardrail_trap_unallocated_columns_being_dealloced,@function
        .size           $__internal_2_$__cuda_sm10x_tcgen05_guardrail_trap_unallocated_columns_being_dealloced,(.L_x_152 - $__internal_2_$__cuda_sm10x_tcgen05_guardrail_trap_unallocated_columns_being_dealloced)
$__internal_2_$__cuda_sm10x_tcgen05_guardrail_trap_unallocated_columns_being_dealloced:
[----:B------:R-:W-:Y:S05]  /*83a0*/  BPT.TRAP 0x1 ;  /* 0x000000040000795c */ /* 0x000fea0000300000 */
[----:B------:R-:W-:-:S04]  /*83b0*/  HFMA2 R3, -RZ, RZ, 0, 0 ;  /* 0x00000000ff037431 */ /* 0x000fc800000001ff */
[----:B------:R-:W-:Y:S05]  /*83c0*/  RET.REL.NODEC R2 `(_ZN7cutlass13device_kernelINS_4gemm6kernel13GemmUniversalIN4cute5tupleIJiiiiEEENS1_10collective13CollectiveMmaINS1_35MainloopSm100TmaUmmaWarpSpecializedILi5ELi2ELi4ENS5_IJNS4_1CILi2EEENSA_ILi1EEESC_EEEEENS5_IJNSA_ILi64EEENSA_ILi128EEESG_EEENS_12float_e5m2_tENS5_IJlSC_lEEESI_SJ_NS4_8TiledMMAINS4_8MMA_AtomIJNS4_10MMA_TraitsINS4_19SM100_MMA_F8F6F4_SSEJSI_SI_fSF_SG_NS4_17integral_constantINS4_4UMMA5MajorELSQ_0EEESR_NSO_INSP_7ScaleInELSS_0EEEST_EEEEEENS4_6LayoutINS5_IJSC_SC_SC_EEENS5_IJNSA_ILi0EEESY_SY_EEEEENS5_IJNS4_10UnderscoreES11_S11_EEEEENS4_13SM90_TMA_LOADENS4_14ComposedLayoutINS4_7SwizzleILi3ELi4ELi3EEENS4_18smem_ptr_flag_bitsILi8EEENSW_INS5_IJNSA_ILi8EEESG_EEENS5_IJSG_SC_EEEEEEEvNS4_8identityENS4_23SM90_TMA_LOAD_MULTICASTES1E_vS1F_EENS_8epilogue10collective18CollectiveEpilogueINS1I_23Sm100TmaWarpSpecializedILi2ELi2ELi32ELb0ELb0EEEJSH_NS5_IJNSW_ISF_SC_EES1N_EEESI_SJ_SI_SJ_NS1I_6fusion15FusionCallbacksIS1M_NS1P_17LinearCombinationISI_fSI_fLNS_15FloatRoundStyleE2EEESH_S1O_JEEENS4_5SM1004TMEM4LOAD26SM100_TMEM_LOAD_16dp32b32xES14_NS15_INS16_ILi2ELi4ELi3EEES19_NSW_INS5_IJS1A_SF_EEENS5_IJSF_SC_EEEEEEENS4_39AutoVectorizingCopyWithAssumedAlignmentILi128EEENS4_14SM90_TMA_STOREES23_S25_S25_EEEvvEEEEvNT_6ParamsE) ;  /* 0xffffff7c020c7950 */ /* 0x000fea0003c3ffff */
.L_x_151:
[----:B------:R-:W-:-:S00]  /*83d0*/  BRA `(.L_x_151) ;  /* 0xfffffffc00fc7947 */ /* 0x000fc0000383ffff */
[----:B------:R-:W-:-:S00]  /*83e0*/  NOP ;  /* 0x0000000000007918 */ /* 0x000fc00000000000 */
        /* <DEDUP_REMOVED lines=9> */
.L_x_152:


//--------------------- .nv.global.init           --------------------------
	.section	.nv.global.init,"aw",@progbits
.nv.global.init:
	.type		$str$27,@object
	.size		$str$27,($str$28 - $str$27)
$str$27:
        /*0000*/ 	.byte	0x28, 0x61, 0x64, 0x64, 0x72, 0x65, 0x73, 0x73, 0x20, 0x26, 0x20, 0x6d, 0x61, 0x73, 0x6b, 0x29
        /*0010*/ 	.byte	0x20, 0x3d, 0x3d, 0x20, 0x30, 0x00
	.type		$str$28,@object
	.size		$str$28,($str$26 - $str$28)
$str$28:
        /*0016*/ 	.byte	0x2f, 0x74, 0x6d, 0x70, 0x2f, 0x63, 0x75, 0x74, 0x6c, 0x61, 0x73, 0x73, 0x5f, 0x73, 0x77, 0x65
        /*0026*/ 	.byte	0x65, 0x70, 0x5f, 0x73, 0x72, 0x63, 0x2f, 0x69, 0x6e, 0x63, 0x6c, 0x75, 0x64, 0x65, 0x2f, 0x63
        /*0036*/ 	.byte	0x75, 0x74, 0x65, 0x2f, 0x70, 0x6f, 0x69, 0x6e, 0x74, 0x65, 0x72, 0x5f, 0x66, 0x6c, 0x61, 0x67
        /*0046*/ 	.byte	0x67, 0x65, 0x64, 0x2e, 0x68, 0x70, 0x70, 0x00
	.type		$str$26,@object
	.size		$str$26,($str$25 - $str$26)
$str$26:
        /*004e*/ 	.byte	0x2f, 0x74, 0x6d, 0x70, 0x2f, 0x63, 0x75, 0x74, 0x6c, 0x61, 0x73, 0x73, 0x5f, 0x73, 0x77, 0x65
        /*005e*/ 	.byte	0x65, 0x70, 0x5f, 0x73, 0x72, 0x63, 0x2f, 0x69, 0x6e, 0x63, 0x6c, 0x75, 0x64, 0x65, 0x2f, 0x63
        /*006e*/ 	.byte	0x75, 0x74, 0x65, 0x2f, 0x61, 0x74, 0x6f, 0x6d, 0x2f, 0x63, 0x6f, 0x70, 0x79, 0x5f, 0x74, 0x72
        /*007e*/ 	.byte	0x61, 0x69, 0x74, 0x73, 0x5f, 0x73, 0x6d, 0x31, 0x30, 0x30, 0x2e, 0x68, 0x70, 0x70, 0x00
	.type		$str$25,@object
	.size		$str$25,(__unnamed_1 - $str$25)
$str$25:
        /*008d*/ 	.byte	0x28, 0x28, 0x75, 0x69, 0x6e, 0x74, 0x33, 0x32, 0x5f, 0x74, 0x28, 0x74, 0x68, 0x72, 0x65, 0x61
        /*009d*/ 	.byte	0x64, 0x49, 0x64, 0x78, 0x2e, 0x78, 0x29, 0x20, 0x2f, 0x20, 0x33, 0x32, 0x29, 0x20, 0x25, 0x20
        /*00ad*/ 	.byte	0x34, 0x29, 0x20, 0x3d, 0x3d, 0x20, 0x28, 0x28, 0x28, 0x74, 0x6d, 0x65, 0x6d, 0x5f, 0x61, 0x64
        /*00bd*/ 	.byte	0x64, 0x72, 0x20, 0x3e, 0x3e, 0x20, 0x31, 0x36, 0x29, 0x20, 0x2f, 0x20, 0x33, 0x32, 0x29, 0x20
        /*00cd*/ 	.byte	0x25, 0x20, 0x34, 0x29, 0x00
	.type		__unnamed_1,@object
	.size		__unnamed_1,(__unnamed_2 - __unnamed_1)
__unnamed_1:
        /*00d2*/ 	.byte	0x61, 0x75, 0x74, 0x6f, 0x20, 0x63, 0x75, 0x74, 0x65, 0x3a, 0x3a, 0x61, 0x73, 0x5f, 0x70, 0x6f
        /* <DEDUP_REMOVED lines=24> */
        /*0262*/ 	.byte	0x3c, 0x34, 0x30, 0x39, 0x36, 0x3e, 0x3e, 0x3e, 0x3e, 0x5d, 0x00
	.type		__unnamed_2,@object
	.size		__unnamed_2,(.L_2 - __unnamed_2)
__unnamed_2:
        /* <DEDUP_REMOVED lines=40> */
        /*04ed*/ 	.byte	0x74, 0x65, 0x3a, 0x3a, 0x43, 0x3c, 0x30, 0x3e, 0x3e, 0x3e, 0x3e, 0x5d, 0x00
.L_2:


//--------------------- .nv.shared._ZN7cutlass13device_kernelINS_4gemm6kernel13GemmUniversalIN4cute5tupleIJiiiiEEENS1_10collective13CollectiveMmaINS1_35MainloopSm100TmaUmmaWarpSpecializedILi5ELi2ELi4ENS5_IJNS4_1CILi2EEENSA_ILi1EEESC_EEEEENS5_IJNSA_ILi64EEENSA_ILi128EEESG_EEENS_12float_e5m2_tENS5_IJlSC_lEEESI_SJ_NS4_8TiledMMAINS4_8MMA_AtomIJNS4_10MMA_TraitsINS4_19SM100_MMA_F8F6F4_SSEJSI_SI_fSF_SG_NS4_17integral_constantINS4_4UMMA5MajorELSQ_0EEESR_NSO_INSP_7ScaleInELSS_0EEEST_EEEEEENS4_6LayoutINS5_IJSC_SC_SC_EEENS5_IJNSA_ILi0EEESY_SY_EEEEENS5_IJNS4_10UnderscoreES11_S11_EEEEENS4_13SM90_TMA_LOADENS4_14ComposedLayoutINS4_7SwizzleILi3ELi4ELi3EEENS4_18smem_ptr_flag_bitsILi8EEENSW_INS5_IJNSA_ILi8EEESG_EEENS5_IJSG_SC_EEEEEEEvNS4_8identityENS4_23SM90_TMA_LOAD_MULTICASTES1E_vS1F_EENS_8epilogue10collective18CollectiveEpilogueINS1I_23Sm100TmaWarpSpecializedILi2ELi2ELi32ELb0ELb0EEEJSH_NS5_IJNSW_ISF_SC_EES1N_EEESI_SJ_SI_SJ_NS1I_6fusion15FusionCallbacksIS1M_NS1P_17LinearCombinationISI_fSI_fLNS_15FloatRoundStyleE2EEESH_S1O_JEEENS4_5SM1004TMEM4LOAD26SM100_TMEM_LOAD_16dp32b32xES14_NS15_INS16_ILi2ELi4ELi3EEES19_NSW_INS5_IJS1A_SF_EEENS5_IJSF_SC_EEEEEEENS4_39AutoVectorizingCopyWithAssumedAlignmentILi128EEENS4_14SM90_TMA_STOREES23_S25_S25_EEEvvEEEEvNT_6ParamsE --------------------------
	.section	.nv.shared._ZN7cutlass13device_kernelINS_4gemm6kernel13GemmUniversalIN4cute5tupleIJiiiiEEENS1_10collective13CollectiveMmaINS1_35MainloopSm100TmaUmmaWarpSpecializedILi5ELi2ELi4ENS5_IJNS4_1CILi2EEENSA_ILi1EEESC_EEEEENS5_IJNSA_ILi64EEENSA_ILi128EEESG_EEENS_12float_e5m2_tENS5_IJlSC_lEEESI_SJ_NS4_8TiledMMAINS4_8MMA_AtomIJNS4_10MMA_TraitsINS4_19SM100_MMA_F8F6F4_SSEJSI_SI_fSF_SG_NS4_17integral_constantINS4_4UMMA5MajorELSQ_0EEESR_NSO_INSP_7ScaleInELSS_0EEEST_EEEEEENS4_6LayoutINS5_IJSC_SC_SC_EEENS5_IJNSA_ILi0EEESY_SY_EEEEENS5_IJNS4_10UnderscoreES11_S11_EEEEENS4_13SM90_TMA_LOADENS4_14ComposedLayoutINS4_7SwizzleILi3ELi4ELi3EEENS4_18smem_ptr_flag_bitsILi8EEENSW_INS5_IJNSA_ILi8EEESG_EEENS5_IJSG_SC_EEEEEEEvNS4_8identityENS4_23SM90_TMA_LOAD_MULTICASTES1E_vS1F_EENS_8epilogue10collective18CollectiveEpilogueINS1I_23Sm100TmaWarpSpecializedILi2ELi2ELi32ELb0ELb0EEEJSH_NS5_IJNSW_ISF_SC_EES1N_EEESI_SJ_SI_SJ_NS1I_6fusion15FusionCallbacksIS1M_NS1P_17LinearCombinationISI_fSI_fLNS_15FloatRoundStyleE2EEESH_S1O_JEEENS4_5SM1004TMEM4LOAD26SM100_TMEM_LOAD_16dp32b32xES14_NS15_INS16_ILi2ELi4ELi3EEES19_NSW_INS5_IJS1A_SF_EEENS5_IJSF_SC_EEEEEEENS4_39AutoVectorizingCopyWithAssumedAlignmentILi128EEENS4_14SM90_TMA_STOREES23_S25_S25_EEEvvEEEEvNT_6ParamsE,"aw",@nobits
	.sectionflags	@""
	.align	16
	.zero		1024


//--------------------- .nv.shared.reserved.0     --------------------------
	.section	.nv.shared.reserved.0,"aw",@nobits
	.weak		__nv_reservedSMEM_offset_0_alias
	.size		__nv_reservedSMEM_offset_0_alias, 0, 64
	.other		__nv_reservedSMEM_offset_0_alias,@"STO_CUDA_RESERVED_SHARED STV_DEFAULT"
__nv_reservedSMEM_offset_0_alias:
	.zero		0
.nv.shared.reserved.0:
	.zero		64
	.weak		__nv_reservedSMEM_tcgen05_partition
	.type		__nv_reservedSMEM_tcgen05_partition,@object
	.size		__nv_reservedSMEM_tcgen05_partition,(.L_0 - __nv_reservedSMEM_tcgen05_partition)
__nv_reservedSMEM_tcgen05_partition:
	.zero		32
.L_0:


//--------------------- .nv.global                --------------------------
	.section	.nv.global,"aw",@nobits
.nv.global:
	.type		_ZN40_INTERNAL_17e468cb_4_k_cu_09c0ab65_104494cute1_E,@object
	.size		_ZN40_INTERNAL_17e468cb_4_k_cu_09c0ab65_104494cute1_E,(_ZN40_INTERNAL_17e468cb_4_k_cu_09c0ab65_104494cuda3std3__45__cpo6cbeginE - _ZN40_INTERNAL_17e468cb_4_k_cu_09c0ab65_104494cute1_E)
_ZN40_INTERNAL_17e468cb_4_k_cu_09c0ab65_104494cute1_E:
	.zero		1
	.type		_ZN40_INTERNAL_17e468cb_4_k_cu_09c0ab65_104494cuda3std3__45__cpo6cbeginE,@object
	.size		_ZN40_INTERNAL_17e468cb_4_k_cu_09c0ab65_104494cuda3std3__45__cpo6cbeginE,(_ZN40_INTERNAL_17e468cb_4_k_cu_09c0ab65_104494cuda3std3__48in_placeE - _ZN40_INTERNAL_17e468cb_4_k_cu_09c0ab65_104494cuda3std3__45__cpo6cbeginE)
_ZN40_INTERNAL_17e468cb_4_k_cu_09c0ab65_104494cuda3std3__45__cpo6cbeginE:
	.zero		1
	.type		_ZN40_INTERNAL_17e468cb_4_k_cu_09c0ab65_104494cuda3std3__48in_placeE,@object
	.size		_ZN40_INTERNAL_17e468cb_4_k_cu_09c0ab65_104494cuda3std3__48in_placeE,(_ZN40_INTERNAL_17e468cb_4_k_cu_09c0ab65_104494cuda3std6ranges3__45__cpo9iter_moveE - _ZN40_INTERNAL_17e468cb_4_k_cu_09c0ab65_104494cuda3std3__48in_placeE)
_ZN40_INTERNAL_17e468cb_4_k_cu_09c0ab65_104494cuda3std3__48in_placeE:
	.zero		1
	.type		_ZN40_INTERNAL_17e468cb_4_k_cu_09c0ab65_104494cuda3std6ranges3__45__cpo9iter_moveE,@object
	.size		_ZN40_INTERNAL_17e468cb_4_k_cu_09c0ab65_104494cuda3std6ranges3__45__cpo9iter_moveE,(_ZN40_INTERNAL_17e468cb_4_k_cu_09c0ab65_104494cuda3std3__45__cpo5beginE - _ZN40_INTERNAL_17e468cb_4_k_cu_09c0ab65_104494cuda3std6ranges3__45__cpo9iter_moveE)
_ZN40_INTERNAL_17e468cb_4_k_cu_09c0ab65_104494cuda3std6ranges3__45__cpo9iter_moveE:
	.zero		1
	.type		_ZN40_INTERNAL_17e468cb_4_k_cu_09c0ab65_104494cuda3std3__45__cpo5beginE,@object
	.size		_ZN40_INTERNAL_17e468cb_4_k_cu_09c0ab65_104494cuda3std3__45__cpo5beginE,(_ZN40_INTERNAL_17e468cb_4_k_cu_09c0ab65_104494cuda3std3__442_GLOBAL__N__17e468cb_4_k_cu_09c0ab65_104496ignoreE - _ZN40_INTERNAL_17e468cb_4_k_cu_09c0ab65_104494cuda3std3__45__cpo5beginE)
_ZN40_INTERNAL_17e468cb_4_k_cu_09c0ab65_104494cuda3std3__45__cpo5beginE:
	.zero		1
	.type		_ZN40_INTERNAL_17e468cb_4_k_cu_09c0ab65_104494cuda3std3__442_GLOBAL__N__17e468cb_4_k_cu_09c0ab65_104496ignoreE,@object
	.size		_ZN40_INTERNAL_17e468cb_4_k_cu_09c0ab65_104494cuda3std3__442_GLOBAL__N__17e468cb_4_k_cu_09c0ab65_104496ignoreE,(_ZN40_INTERNAL_17e468cb_4_k_cu_09c0ab65_104494cute7productE - _ZN40_INTERNAL_17e468cb_4_k_cu_09c0ab65_104494cuda3std3__442_GLOBAL__N__17e468cb_4_k_cu_09c0ab65_104496ignoreE)
_ZN40_INTERNAL_17e468cb_4_k_cu_09c0ab65_104494cuda3std3__442_GLOBAL__N__17e468cb_4_k_cu_09c0ab65_104496ignoreE:
	.zero		1
	.type		_ZN40_INTERNAL_17e468cb_4_k_cu_09c0ab65_104494cute7productE,@object
	.size		_ZN40_INTERNAL_17e468cb_4_k_cu_09c0ab65_104494cute7productE,(_ZN40_INTERNAL_17e468cb_4_k_cu_09c0ab65_104494cuda3std3__45__cpo3endE - _ZN40_INTERNAL_17e468cb_4_k_cu_09c0ab65_104494cute7productE)
_ZN40_INTERNAL_17e468cb_4_k_cu_09c0ab65_104494cute7productE:
	.zero		1
	.type		_ZN40_INTERNAL_17e468cb_4_k_cu_09c0ab65_104494cuda3std3__45__cpo3endE,@object
	.size		_ZN40_INTERNAL_17e468cb_4_k_cu_09c0ab65_104494cuda3std3__45__cpo3endE,(_ZN40_INTERNAL_17e468cb_4_k_cu_09c0ab65_104494cuda3std3__419piecewise_constructE - _ZN40_INTERNAL_17e468cb_4_k_cu_09c0ab65_104494cuda3std3__45__cpo3endE)
_ZN40_INTERNAL_17e468cb_4_k_cu_09c0ab65_104494cuda3std3__45__cpo3endE:
	.zero		1
	.type		_ZN40_INTERNAL_17e468cb_4_k_cu_09c0ab65_104494cuda3std3__419piecewise_constructE,@object
	.size		_ZN40_INTERNAL_17e468cb_4_k_cu_09c0ab65_104494cuda3std3__419piecewise_constructE,(_ZN40_INTERNAL_17e468cb_4_k_cu_09c0ab65_104494cuda3std3__45__cpo4cendE - _ZN40_INTERNAL_17e468cb_4_k_cu_09c0ab65_104494cuda3std3__419piecewise_constructE)
_ZN40_INTERNAL_17e468cb_4_k_cu_09c0ab65_104494cuda3std3__419piecewise_constructE:
	.zero		1
	.type		_ZN40_INTERNAL_17e468cb_4_k_cu_09c0ab65_104494cuda3std3__45__cpo4cendE,@object
	.size		_ZN40_INTERNAL_17e468cb_4_k_cu_09c0ab65_104494cuda3std3__45__cpo4cendE,(_ZN40_INTERNAL_17e468cb_4_k_cu_09c0ab65_104494cuda3std6ranges3__45__cpo4swapE - _ZN40_INTERNAL_17e468cb_4_k_cu_09c0ab65_104494cuda3std3__45__cpo4cendE)
_ZN40_INTERNAL_17e468cb_4_k_cu_09c0ab65_104494cuda3std3__45__cpo4cendE:
	.zero		1
	.type		_ZN40_INTERNAL_17e468cb_4_k_cu_09c0ab65_104494cuda3std6ranges3__45__cpo4swapE,@object
	.size		_ZN40_INTERNAL_17e468cb_4_k_cu_09c0ab65_104494cuda3std6ranges3__45__cpo4swapE,(.L_10 - _ZN40_INTERNAL_17e468cb_4_k_cu_09c0ab65_104494cuda3std6ranges3__45__cpo4swapE)
_ZN40_INTERNAL_17e468cb_4_k_cu_09c0ab65_104494cuda3std6ranges3__45__cpo4swapE:
	.zero		1
.L_10:


//--------------------- .nv.constant0._ZN7cutlass13device_kernelINS_4gemm6kernel13GemmUniversalIN4cute5tupleIJiiiiEEENS1_10collective13CollectiveMmaINS1_35MainloopSm100TmaUmmaWarpSpecializedILi5ELi2ELi4ENS5_IJNS4_1CILi2EEENSA_ILi1EEESC_EEEEENS5_IJNSA_ILi64EEENSA_ILi128EEESG_EEENS_12float_e5m2_tENS5_IJlSC_lEEESI_SJ_NS4_8TiledMMAINS4_8MMA_AtomIJNS4_10MMA_TraitsINS4_19SM100_MMA_F8F6F4_SSEJSI_SI_fSF_SG_NS4_17integral_constantINS4_4UMMA5MajorELSQ_0EEESR_NSO_INSP_7ScaleInELSS_0EEEST_EEEEEENS4_6LayoutINS5_IJSC_SC_SC_EEENS5_IJNSA_ILi0EEESY_SY_EEEEENS5_IJNS4_10UnderscoreES11_S11_EEEEENS4_13SM90_TMA_LOADENS4_14ComposedLayoutINS4_7SwizzleILi3ELi4ELi3EEENS4_18smem_ptr_flag_bitsILi8EEENSW_INS5_IJNSA_ILi8EEESG_EEENS5_IJSG_SC_EEEEEEEvNS4_8identityENS4_23SM90_TMA_LOAD_MULTICASTES1E_vS1F_EENS_8epilogue10collective18CollectiveEpilogueINS1I_23Sm100TmaWarpSpecializedILi2ELi2ELi32ELb0ELb0EEEJSH_NS5_IJNSW_ISF_SC_EES1N_EEESI_SJ_SI_SJ_NS1I_6fusion15FusionCallbacksIS1M_NS1P_17LinearCombinationISI_fSI_fLNS_15FloatRoundStyleE2EEESH_S1O_JEEENS4_5SM1004TMEM4LOAD26SM100_TMEM_LOAD_16dp32b32xES14_NS15_INS16_ILi2ELi4ELi3EEES19_NSW_INS5_IJS1A_SF_EEENS5_IJSF_SC_EEEEEEENS4_39AutoVectorizingCopyWithAssumedAlignmentILi128EEENS4_14SM90_TMA_STOREES23_S25_S25_EEEvvEEEEvNT_6ParamsE --------------------------
	.section	.nv.constant0._ZN7cutlass13device_kernelINS_4gemm6kernel13GemmUniversalIN4cute5tupleIJiiiiEEENS1_10collective13CollectiveMmaINS1_35MainloopSm100TmaUmmaWarpSpecializedILi5ELi2ELi4ENS5_IJNS4_1CILi2EEENSA_ILi1EEESC_EEEEENS5_IJNSA_ILi64EEENSA_ILi128EEESG_EEENS_12float_e5m2_tENS5_IJlSC_lEEESI_SJ_NS4_8TiledMMAINS4_8MMA_AtomIJNS4_10MMA_TraitsINS4_19SM100_MMA_F8F6F4_SSEJSI_SI_fSF_SG_NS4_17integral_constantINS4_4UMMA5MajorELSQ_0EEESR_NSO_INSP_7ScaleInELSS_0EEEST_EEEEEENS4_6LayoutINS5_IJSC_SC_SC_EEENS5_IJNSA_ILi0EEESY_SY_EEEEENS5_IJNS4_10UnderscoreES11_S11_EEEEENS4_13SM90_TMA_LOADENS4_14ComposedLayoutINS4_7SwizzleILi3ELi4ELi3EEENS4_18smem_ptr_flag_bitsILi8EEENSW_INS5_IJNSA_ILi8EEESG_EEENS5_IJSG_SC_EEEEEEEvNS4_8identityENS4_23SM90_TMA_LOAD_MULTICASTES1E_vS1F_EENS_8epilogue10collective18CollectiveEpilogueINS1I_23Sm100TmaWarpSpecializedILi2ELi2ELi32ELb0ELb0EEEJSH_NS5_IJNSW_ISF_SC_EES1N_EEESI_SJ_SI_SJ_NS1I_6fusion15FusionCallbacksIS1M_NS1P_17LinearCombinationISI_fSI_fLNS_15FloatRoundStyleE2EEESH_S1O_JEEENS4_5SM1004TMEM4LOAD26SM100_TMEM_LOAD_16dp32b32xES14_NS15_INS16_ILi2ELi4ELi3EEES19_NSW_INS5_IJS1A_SF_EEENS5_IJSF_SC_EEEEEEENS4_39AutoVectorizingCopyWithAssumedAlignmentILi128EEENS4_14SM90_TMA_STOREES23_S25_S25_EEEvvEEEEvNT_6ParamsE,"a",@progbits
	.sectionflags	@""
	.align	4
.nv.constant0._ZN7cutlass13device_kernelINS_4gemm6kernel13GemmUniversalIN4cute5tupleIJiiiiEEENS1_10collective13CollectiveMmaINS1_35MainloopSm100TmaUmmaWarpSpecializedILi5ELi2ELi4ENS5_IJNS4_1CILi2EEENSA_ILi1EEESC_EEEEENS5_IJNSA_ILi64EEENSA_ILi128EEESG_EEENS_12float_e5m2_tENS5_IJlSC_lEEESI_SJ_NS4_8TiledMMAINS4_8MMA_AtomIJNS4_10MMA_TraitsINS4_19SM100_MMA_F8F6F4_SSEJSI_SI_fSF_SG_NS4_17integral_constantINS4_4UMMA5MajorELSQ_0EEESR_NSO_INSP_7ScaleInELSS_0EEEST_EEEEEENS4_6LayoutINS5_IJSC_SC_SC_EEENS5_IJNSA_ILi0EEESY_SY_EEEEENS5_IJNS4_10UnderscoreES11_S11_EEEEENS4_13SM90_TMA_LOADENS4_14ComposedLayoutINS4_7SwizzleILi3ELi4ELi3EEENS4_18smem_ptr_flag_bitsILi8EEENSW_INS5_IJNSA_ILi8EEESG_EEENS5_IJSG_SC_EEEEEEEvNS4_8identityENS4_23SM90_TMA_LOAD_MULTICASTES1E_vS1F_EENS_8epilogue10collective18CollectiveEpilogueINS1I_23Sm100TmaWarpSpecializedILi2ELi2ELi32ELb0ELb0EEEJSH_NS5_IJNSW_ISF_SC_EES1N_EEESI_SJ_SI_SJ_NS1I_6fusion15FusionCallbacksIS1M_NS1P_17LinearCombinationISI_fSI_fLNS_15FloatRoundStyleE2EEESH_S1O_JEEENS4_5SM1004TMEM4LOAD26SM100_TMEM_LOAD_16dp32b32xES14_NS15_INS16_ILi2ELi4ELi3EEES19_NSW_INS5_IJS1A_SF_EEENS5_IJSF_SC_EEEEEEENS4_39AutoVectorizingCopyWithAssumedAlignmentILi128EEENS4_14SM90_TMA_STOREES23_S25_S25_EEEvvEEEEvNT_6ParamsE:
	.zero		2944


//--------------------- SYMBOLS --------------------------

	.type		.nv.reservedSmem.offset0,@object
	.size		.nv.reservedSmem.offset0,0x4
	.type		.nv.reservedSmem.cap,@object
	.size		.nv.reservedSmem.cap,0x4
	.type		__assertfail,@function
